//
// Generated by NVIDIA NVVM Compiler
//
// Compiler Build ID: CL-36424714
// Cuda compilation tools, release 13.0, V13.0.88
// Based on NVVM 20.0.0
//

.version 9.0
.target sm_100
.address_size 64

	// .globl	_Z22rms_norm_matrix_kernelPfS_S_iif
// _ZZ22rms_norm_matrix_kernelPfS_S_iifE5sdata has been demoted
// _ZZ33rms_norm_matrix_kernel_vectorizedPfS_S_iifE5sdata has been demoted

.visible .entry _Z22rms_norm_matrix_kernelPfS_S_iif(
	.param .u64 .ptr .align 1 _Z22rms_norm_matrix_kernelPfS_S_iif_param_0,
	.param .u64 .ptr .align 1 _Z22rms_norm_matrix_kernelPfS_S_iif_param_1,
	.param .u64 .ptr .align 1 _Z22rms_norm_matrix_kernelPfS_S_iif_param_2,
	.param .u32 _Z22rms_norm_matrix_kernelPfS_S_iif_param_3,
	.param .u32 _Z22rms_norm_matrix_kernelPfS_S_iif_param_4,
	.param .f32 _Z22rms_norm_matrix_kernelPfS_S_iif_param_5
)
{
	.reg .pred 	%p<8>;
	.reg .b32 	%r<24>;
	.reg .b32 	%f<22>;
	.reg .b64 	%rd<14>;
	// demoted variable
	.shared .align 4 .b8 _ZZ22rms_norm_matrix_kernelPfS_S_iifE5sdata[1024];
	ld.param.u64 	%rd6, [_Z22rms_norm_matrix_kernelPfS_S_iif_param_0];
	ld.param.u64 	%rd4, [_Z22rms_norm_matrix_kernelPfS_S_iif_param_1];
	ld.param.u64 	%rd5, [_Z22rms_norm_matrix_kernelPfS_S_iif_param_2];
	ld.param.u32 	%r14, [_Z22rms_norm_matrix_kernelPfS_S_iif_param_4];
	ld.param.f32 	%f6, [_Z22rms_norm_matrix_kernelPfS_S_iif_param_5];
	cvta.to.global.u64 	%rd1, %rd6;
	mov.u32 	%r1, %ctaid.x;
	mov.u32 	%r23, %tid.x;
	setp.ge.s32 	%p1, %r23, %r14;
	mov.f32 	%f21, 0f00000000;
	@%p1 bra 	$L__BB0_3;
	mul.lo.s32 	%r3, %r14, %r1;
	mov.f32 	%f21, 0f00000000;
	mov.u32 	%r4, %ntid.x;
	mov.u32 	%r21, %r23;
$L__BB0_2:
	add.s32 	%r15, %r21, %r3;
	mul.wide.s32 	%rd7, %r15, 4;
	add.s64 	%rd8, %rd1, %rd7;
	ld.global.f32 	%f9, [%rd8];
	fma.rn.f32 	%f21, %f9, %f9, %f21;
	add.s32 	%r21, %r21, %r4;
	setp.lt.s32 	%p2, %r21, %r14;
	@%p2 bra 	$L__BB0_2;
$L__BB0_3:
	shl.b32 	%r16, %r23, 2;
	mov.u32 	%r17, _ZZ22rms_norm_matrix_kernelPfS_S_iifE5sdata;
	add.s32 	%r7, %r17, %r16;
	st.shared.f32 	[%r7], %f21;
	bar.sync 	0;
	mov.u32 	%r8, %ntid.x;
	setp.lt.u32 	%p3, %r8, 2;
	@%p3 bra 	$L__BB0_8;
	mov.u32 	%r22, %r8;
$L__BB0_5:
	shr.u32 	%r10, %r22, 1;
	setp.ge.u32 	%p4, %r23, %r10;
	@%p4 bra 	$L__BB0_7;
	shl.b32 	%r18, %r10, 2;
	add.s32 	%r19, %r7, %r18;
	ld.shared.f32 	%f10, [%r19];
	ld.shared.f32 	%f11, [%r7];
	add.f32 	%f12, %f10, %f11;
	st.shared.f32 	[%r7], %f12;
$L__BB0_7:
	bar.sync 	0;
	setp.gt.u32 	%p5, %r22, 3;
	mov.u32 	%r22, %r10;
	@%p5 bra 	$L__BB0_5;
$L__BB0_8:
	setp.ge.s32 	%p6, %r23, %r14;
	ld.shared.f32 	%f13, [_ZZ22rms_norm_matrix_kernelPfS_S_iifE5sdata];
	cvt.rn.f32.s32 	%f14, %r14;
	div.rn.f32 	%f15, %f13, %f14;
	add.f32 	%f4, %f6, %f15;
	@%p6 bra 	$L__BB0_11;
	mul.lo.s32 	%r11, %r14, %r1;
	cvta.to.global.u64 	%rd2, %rd4;
	cvta.to.global.u64 	%rd3, %rd5;
	rsqrt.approx.f32 	%f5, %f4;
$L__BB0_10:
	add.s32 	%r20, %r23, %r11;
	mul.wide.s32 	%rd9, %r20, 4;
	add.s64 	%rd10, %rd1, %rd9;
	ld.global.f32 	%f16, [%rd10];
	mul.wide.s32 	%rd11, %r23, 4;
	add.s64 	%rd12, %rd2, %rd11;
	ld.global.f32 	%f17, [%rd12];
	mul.f32 	%f18, %f16, %f17;
	mul.f32 	%f19, %f5, %f18;
	add.s64 	%rd13, %rd3, %rd9;
	st.global.f32 	[%rd13], %f19;
	add.s32 	%r23, %r23, %r8;
	setp.lt.s32 	%p7, %r23, %r14;
	@%p7 bra 	$L__BB0_10;
$L__BB0_11:
	ret;

}
	// .globl	_Z33rms_norm_matrix_kernel_vectorizedPfS_S_iif
.visible .entry _Z33rms_norm_matrix_kernel_vectorizedPfS_S_iif(
	.param .u64 .ptr .align 1 _Z33rms_norm_matrix_kernel_vectorizedPfS_S_iif_param_0,
	.param .u64 .ptr .align 1 _Z33rms_norm_matrix_kernel_vectorizedPfS_S_iif_param_1,
	.param .u64 .ptr .align 1 _Z33rms_norm_matrix_kernel_vectorizedPfS_S_iif_param_2,
	.param .u32 _Z33rms_norm_matrix_kernel_vectorizedPfS_S_iif_param_3,
	.param .u32 _Z33rms_norm_matrix_kernel_vectorizedPfS_S_iif_param_4,
	.param .f32 _Z33rms_norm_matrix_kernel_vectorizedPfS_S_iif_param_5
)
{
	.reg .pred 	%p<20>;
	.reg .b32 	%r<104>;
	.reg .b32 	%f<159>;
	.reg .b64 	%rd<56>;
	// demoted variable
	.shared .align 4 .b8 _ZZ33rms_norm_matrix_kernel_vectorizedPfS_S_iifE5sdata[1024];
	ld.param.u64 	%rd13, [_Z33rms_norm_matrix_kernel_vectorizedPfS_S_iif_param_0];
	ld.param.u64 	%rd14, [_Z33rms_norm_matrix_kernel_vectorizedPfS_S_iif_param_1];
	ld.param.u64 	%rd15, [_Z33rms_norm_matrix_kernel_vectorizedPfS_S_iif_param_2];
	ld.param.u32 	%r52, [_Z33rms_norm_matrix_kernel_vectorizedPfS_S_iif_param_4];
	ld.param.f32 	%f12, [_Z33rms_norm_matrix_kernel_vectorizedPfS_S_iif_param_5];
	cvta.to.global.u64 	%rd16, %rd15;
	cvta.to.global.u64 	%rd1, %rd14;
	cvta.to.global.u64 	%rd2, %rd13;
	mov.u32 	%r53, %ctaid.x;
	mov.u32 	%r102, %tid.x;
	mul.lo.s32 	%r2, %r52, %r53;
	mul.wide.s32 	%rd17, %r2, 4;
	add.s64 	%rd3, %rd2, %rd17;
	add.s64 	%rd4, %rd16, %rd17;
	shr.s32 	%r54, %r52, 31;
	shr.u32 	%r55, %r54, 30;
	add.s32 	%r56, %r52, %r55;
	shr.s32 	%r3, %r56, 2;
	setp.ge.s32 	%p1, %r102, %r3;
	mov.f32 	%f156, 0f00000000;
	@%p1 bra 	$L__BB1_7;
	mov.u32 	%r4, %ntid.x;
	add.s32 	%r57, %r102, %r4;
	max.u32 	%r58, %r3, %r57;
	setp.lt.u32 	%p2, %r57, %r3;
	selp.u32 	%r59, 1, 0, %p2;
	add.s32 	%r60, %r57, %r59;
	sub.s32 	%r61, %r58, %r60;
	div.u32 	%r62, %r61, %r4;
	add.s32 	%r5, %r62, %r59;
	and.b32  	%r63, %r5, 3;
	setp.eq.s32 	%p3, %r63, 3;
	mov.f32 	%f156, 0f00000000;
	mov.u32 	%r90, %r102;
	@%p3 bra 	$L__BB1_4;
	mul.wide.u32 	%rd18, %r102, 16;
	add.s64 	%rd20, %rd18, %rd17;
	add.s64 	%rd54, %rd2, %rd20;
	mul.wide.u32 	%rd6, %r4, 16;
	add.s32 	%r64, %r5, 1;
	and.b32  	%r65, %r64, 3;
	neg.s32 	%r88, %r65;
	mov.f32 	%f156, 0f00000000;
	mov.u32 	%r90, %r102;
$L__BB1_3:
	.pragma "nounroll";
	ld.global.v4.f32 	{%f17, %f18, %f19, %f20}, [%rd54];
	mul.f32 	%f21, %f18, %f18;
	fma.rn.f32 	%f22, %f17, %f17, %f21;
	fma.rn.f32 	%f23, %f19, %f19, %f22;
	fma.rn.f32 	%f24, %f20, %f20, %f23;
	add.f32 	%f156, %f156, %f24;
	add.s32 	%r90, %r90, %r4;
	add.s64 	%rd54, %rd54, %rd6;
	add.s32 	%r88, %r88, 1;
	setp.ne.s32 	%p4, %r88, 0;
	@%p4 bra 	$L__BB1_3;
$L__BB1_4:
	setp.lt.u32 	%p5, %r5, 3;
	@%p5 bra 	$L__BB1_7;
	shl.b32 	%r66, %r4, 1;
	add.s32 	%r93, %r90, %r66;
	shl.b32 	%r13, %r4, 2;
	mad.lo.s32 	%r92, %r4, 3, %r90;
	add.s32 	%r91, %r4, %r90;
$L__BB1_6:
	mul.wide.u32 	%rd21, %r90, 16;
	add.s64 	%rd22, %rd3, %rd21;
	ld.global.v4.f32 	{%f25, %f26, %f27, %f28}, [%rd22];
	mul.f32 	%f29, %f26, %f26;
	fma.rn.f32 	%f30, %f25, %f25, %f29;
	fma.rn.f32 	%f31, %f27, %f27, %f30;
	fma.rn.f32 	%f32, %f28, %f28, %f31;
	add.f32 	%f33, %f156, %f32;
	add.s32 	%r67, %r90, %r4;
	mul.wide.u32 	%rd23, %r91, 16;
	add.s64 	%rd24, %rd3, %rd23;
	ld.global.v4.f32 	{%f34, %f35, %f36, %f37}, [%rd24];
	mul.f32 	%f38, %f35, %f35;
	fma.rn.f32 	%f39, %f34, %f34, %f38;
	fma.rn.f32 	%f40, %f36, %f36, %f39;
	fma.rn.f32 	%f41, %f37, %f37, %f40;
	add.f32 	%f42, %f33, %f41;
	add.s32 	%r68, %r67, %r4;
	mul.wide.u32 	%rd25, %r93, 16;
	add.s64 	%rd26, %rd3, %rd25;
	ld.global.v4.f32 	{%f43, %f44, %f45, %f46}, [%rd26];
	mul.f32 	%f47, %f44, %f44;
	fma.rn.f32 	%f48, %f43, %f43, %f47;
	fma.rn.f32 	%f49, %f45, %f45, %f48;
	fma.rn.f32 	%f50, %f46, %f46, %f49;
	add.f32 	%f51, %f42, %f50;
	add.s32 	%r69, %r68, %r4;
	mul.wide.u32 	%rd27, %r92, 16;
	add.s64 	%rd28, %rd3, %rd27;
	ld.global.v4.f32 	{%f52, %f53, %f54, %f55}, [%rd28];
	mul.f32 	%f56, %f53, %f53;
	fma.rn.f32 	%f57, %f52, %f52, %f56;
	fma.rn.f32 	%f58, %f54, %f54, %f57;
	fma.rn.f32 	%f59, %f55, %f55, %f58;
	add.f32 	%f156, %f51, %f59;
	add.s32 	%r90, %r69, %r4;
	add.s32 	%r93, %r93, %r13;
	add.s32 	%r92, %r92, %r13;
	add.s32 	%r91, %r91, %r13;
	setp.lt.s32 	%p6, %r90, %r3;
	@%p6 bra 	$L__BB1_6;
$L__BB1_7:
	shl.b32 	%r70, %r3, 2;
	add.s32 	%r103, %r70, %r102;
	setp.ge.s32 	%p7, %r103, %r52;
	@%p7 bra 	$L__BB1_10;
	mov.u32 	%r25, %ntid.x;
	mov.u32 	%r95, %r103;
$L__BB1_9:
	mul.wide.s32 	%rd29, %r95, 4;
	add.s64 	%rd30, %rd3, %rd29;
	ld.global.f32 	%f60, [%rd30];
	fma.rn.f32 	%f156, %f60, %f60, %f156;
	add.s32 	%r95, %r95, %r25;
	setp.lt.s32 	%p8, %r95, %r52;
	@%p8 bra 	$L__BB1_9;
$L__BB1_10:
	shl.b32 	%r71, %r102, 2;
	mov.u32 	%r72, _ZZ33rms_norm_matrix_kernel_vectorizedPfS_S_iifE5sdata;
	add.s32 	%r28, %r72, %r71;
	st.shared.f32 	[%r28], %f156;
	bar.sync 	0;
	mov.u32 	%r29, %ntid.x;
	setp.lt.u32 	%p9, %r29, 2;
	@%p9 bra 	$L__BB1_15;
	mov.u32 	%r96, %r29;
$L__BB1_12:
	shr.u32 	%r31, %r96, 1;
	setp.ge.u32 	%p10, %r102, %r31;
	@%p10 bra 	$L__BB1_14;
	shl.b32 	%r73, %r31, 2;
	add.s32 	%r74, %r28, %r73;
	ld.shared.f32 	%f61, [%r74];
	ld.shared.f32 	%f62, [%r28];
	add.f32 	%f63, %f61, %f62;
	st.shared.f32 	[%r28], %f63;
$L__BB1_14:
	bar.sync 	0;
	setp.gt.u32 	%p11, %r96, 3;
	mov.u32 	%r96, %r31;
	@%p11 bra 	$L__BB1_12;
$L__BB1_15:
	setp.ge.s32 	%p12, %r102, %r3;
	ld.shared.f32 	%f64, [_ZZ33rms_norm_matrix_kernel_vectorizedPfS_S_iifE5sdata];
	cvt.rn.f32.s32 	%f65, %r52;
	div.rn.f32 	%f66, %f64, %f65;
	add.f32 	%f67, %f12, %f66;
	rsqrt.approx.f32 	%f11, %f67;
	@%p12 bra 	$L__BB1_22;
	add.s32 	%r75, %r102, %r29;
	max.s32 	%r76, %r3, %r75;
	setp.lt.s32 	%p13, %r75, %r3;
	selp.u32 	%r77, 1, 0, %p13;
	add.s32 	%r78, %r75, %r77;
	sub.s32 	%r79, %r76, %r78;
	div.u32 	%r80, %r79, %r29;
	add.s32 	%r32, %r80, %r77;
	and.b32  	%r81, %r32, 3;
	setp.eq.s32 	%p14, %r81, 3;
	@%p14 bra 	$L__BB1_19;
	add.s32 	%r82, %r32, 1;
	and.b32  	%r83, %r82, 3;
	mul.wide.u32 	%rd55, %r102, 16;
	mul.wide.u32 	%rd10, %r29, 16;
	neg.s32 	%r97, %r83;
	mad.lo.s32 	%r102, %r29, %r83, %r102;
$L__BB1_18:
	.pragma "nounroll";
	add.s64 	%rd31, %rd3, %rd55;
	ld.global.v4.f32 	{%f68, %f69, %f70, %f71}, [%rd31];
	add.s64 	%rd32, %rd1, %rd55;
	ld.global.v4.f32 	{%f72, %f73, %f74, %f75}, [%rd32];
	mul.f32 	%f76, %f68, %f72;
	mul.f32 	%f77, %f11, %f76;
	mul.f32 	%f78, %f69, %f73;
	mul.f32 	%f79, %f11, %f78;
	mul.f32 	%f80, %f70, %f74;
	mul.f32 	%f81, %f11, %f80;
	mul.f32 	%f82, %f71, %f75;
	mul.f32 	%f83, %f11, %f82;
	add.s64 	%rd33, %rd4, %rd55;
	st.global.v4.f32 	[%rd33], {%f77, %f79, %f81, %f83};
	add.s64 	%rd55, %rd55, %rd10;
	add.s32 	%r97, %r97, 1;
	setp.ne.s32 	%p15, %r97, 0;
	@%p15 bra 	$L__BB1_18;
$L__BB1_19:
	setp.lt.u32 	%p16, %r32, 3;
	@%p16 bra 	$L__BB1_22;
	shl.b32 	%r84, %r29, 1;
	add.s32 	%r101, %r102, %r84;
	shl.b32 	%r39, %r29, 2;
	mad.lo.s32 	%r100, %r29, 3, %r102;
	add.s32 	%r99, %r29, %r102;
$L__BB1_21:
	mul.wide.u32 	%rd34, %r102, 16;
	add.s64 	%rd35, %rd3, %rd34;
	ld.global.v4.f32 	{%f84, %f85, %f86, %f87}, [%rd35];
	add.s64 	%rd36, %rd1, %rd34;
	ld.global.v4.f32 	{%f88, %f89, %f90, %f91}, [%rd36];
	mul.f32 	%f92, %f84, %f88;
	mul.f32 	%f93, %f11, %f92;
	mul.f32 	%f94, %f85, %f89;
	mul.f32 	%f95, %f11, %f94;
	mul.f32 	%f96, %f86, %f90;
	mul.f32 	%f97, %f11, %f96;
	mul.f32 	%f98, %f87, %f91;
	mul.f32 	%f99, %f11, %f98;
	add.s64 	%rd37, %rd4, %rd34;
	st.global.v4.f32 	[%rd37], {%f93, %f95, %f97, %f99};
	add.s32 	%r85, %r102, %r29;
	mul.wide.u32 	%rd38, %r99, 16;
	add.s64 	%rd39, %rd3, %rd38;
	ld.global.v4.f32 	{%f100, %f101, %f102, %f103}, [%rd39];
	add.s64 	%rd40, %rd1, %rd38;
	ld.global.v4.f32 	{%f104, %f105, %f106, %f107}, [%rd40];
	mul.f32 	%f108, %f100, %f104;
	mul.f32 	%f109, %f11, %f108;
	mul.f32 	%f110, %f101, %f105;
	mul.f32 	%f111, %f11, %f110;
	mul.f32 	%f112, %f102, %f106;
	mul.f32 	%f113, %f11, %f112;
	mul.f32 	%f114, %f103, %f107;
	mul.f32 	%f115, %f11, %f114;
	add.s64 	%rd41, %rd4, %rd38;
	st.global.v4.f32 	[%rd41], {%f109, %f111, %f113, %f115};
	add.s32 	%r86, %r85, %r29;
	mul.wide.u32 	%rd42, %r101, 16;
	add.s64 	%rd43, %rd3, %rd42;
	ld.global.v4.f32 	{%f116, %f117, %f118, %f119}, [%rd43];
	add.s64 	%rd44, %rd1, %rd42;
	ld.global.v4.f32 	{%f120, %f121, %f122, %f123}, [%rd44];
	mul.f32 	%f124, %f116, %f120;
	mul.f32 	%f125, %f11, %f124;
	mul.f32 	%f126, %f117, %f121;
	mul.f32 	%f127, %f11, %f126;
	mul.f32 	%f128, %f118, %f122;
	mul.f32 	%f129, %f11, %f128;
	mul.f32 	%f130, %f119, %f123;
	mul.f32 	%f131, %f11, %f130;
	add.s64 	%rd45, %rd4, %rd42;
	st.global.v4.f32 	[%rd45], {%f125, %f127, %f129, %f131};
	add.s32 	%r87, %r86, %r29;
	mul.wide.u32 	%rd46, %r100, 16;
	add.s64 	%rd47, %rd3, %rd46;
	ld.global.v4.f32 	{%f132, %f133, %f134, %f135}, [%rd47];
	add.s64 	%rd48, %rd1, %rd46;
	ld.global.v4.f32 	{%f136, %f137, %f138, %f139}, [%rd48];
	mul.f32 	%f140, %f132, %f136;
	mul.f32 	%f141, %f11, %f140;
	mul.f32 	%f142, %f133, %f137;
	mul.f32 	%f143, %f11, %f142;
	mul.f32 	%f144, %f134, %f138;
	mul.f32 	%f145, %f11, %f144;
	mul.f32 	%f146, %f135, %f139;
	mul.f32 	%f147, %f11, %f146;
	add.s64 	%rd49, %rd4, %rd46;
	st.global.v4.f32 	[%rd49], {%f141, %f143, %f145, %f147};
	add.s32 	%r102, %r87, %r29;
	add.s32 	%r101, %r101, %r39;
	add.s32 	%r100, %r100, %r39;
	add.s32 	%r99, %r99, %r39;
	setp.lt.s32 	%p17, %r102, %r3;
	@%p17 bra 	$L__BB1_21;
$L__BB1_22:
	setp.ge.s32 	%p18, %r103, %r52;
	@%p18 bra 	$L__BB1_24;
$L__BB1_23:
	mul.wide.s32 	%rd50, %r103, 4;
	add.s64 	%rd51, %rd3, %rd50;
	ld.global.f32 	%f148, [%rd51];
	add.s64 	%rd52, %rd1, %rd50;
	ld.global.f32 	%f149, [%rd52];
	mul.f32 	%f150, %f148, %f149;
	mul.f32 	%f151, %f11, %f150;
	add.s64 	%rd53, %rd4, %rd50;
	st.global.f32 	[%rd53], %f151;
	add.s32 	%r103, %r103, %r29;
	setp.lt.s32 	%p19, %r103, %r52;
	@%p19 bra 	$L__BB1_23;
$L__BB1_24:
	ret;

}


// ===== COMPILED SASS (sm_100) =====

	.target	sm_100

	.elftype	@"ET_EXEC"


//--------------------- .note.nv.tkinfo           --------------------------
	.section	.note.nv.tkinfo,"",@"SHT_NOTE"
	.sectionflags	@"SHF_NOTE_NV_TKINFO"
	.tkinfo
        /*0018*/ 	.word	0x00000002
        /*0030*/ 	.string	""
        /*0030*/ 	.string	"ptxas"
        /*0030*/ 	.string	"Cuda compilation tools, release 13.0, V13.0.88"
        /*0030*/ 	.string	"Build cuda_13.0.r13.0/compiler.36424714_0"
        /*0030*/ 	.string	"-arch sm_100 -m 64 "



//--------------------- .note.nv.cuinfo           --------------------------
	.section	.note.nv.cuinfo,"",@"SHT_NOTE"
	.sectionflags	@"SHF_NOTE_NV_CUINFO"
        /*0018*/ 	.short	0x0002
        /*001a*/ 	.short	0x0064
        /*001c*/ 	.short	0x0082
	.zero		2


//--------------------- .nv.info                  --------------------------
	.section	.nv.info,"",@"SHT_CUDA_INFO"
	.align	4


	//----- nvinfo : EIATTR_REGCOUNT
	.align		4
        /*0000*/ 	.byte	0x04, 0x2f
        /*0002*/ 	.short	(.L_1 - .L_0)
	.align		4
.L_0:
        /*0004*/ 	.word	index@(_Z22rms_norm_matrix_kernelPfS_S_iif)
        /*0008*/ 	.word	0x00000016


	//----- nvinfo : EIATTR_FRAME_SIZE
	.align		4
.L_1:
        /*000c*/ 	.byte	0x04, 0x11
        /*000e*/ 	.short	(.L_3 - .L_2)
	.align		4
.L_2:
        /*0010*/ 	.word	index@($__internal_1_$__cuda_sm3x_div_rn_noftz_f32_slowpath)
        /*0014*/ 	.word	0x00000000


	//----- nvinfo : EIATTR_FRAME_SIZE
	.align		4
.L_3:
        /*0018*/ 	.byte	0x04, 0x11
        /*001a*/ 	.short	(.L_5 - .L_4)
	.align		4
.L_4:
        /*001c*/ 	.word	index@(_Z22rms_norm_matrix_kernelPfS_S_iif)
        /*0020*/ 	.word	0x00000000


	//----- nvinfo : EIATTR_REGCOUNT
	.align		4
.L_5:
        /*0024*/ 	.byte	0x04, 0x2f
        /*0026*/ 	.short	(.L_7 - .L_6)
	.align		4
.L_6:
        /*0028*/ 	.word	index@(_Z33rms_norm_matrix_kernel_vectorizedPfS_S_iif)
        /*002c*/ 	.word	0x00000020


	//----- nvinfo : EIATTR_FRAME_SIZE
	.align		4
.L_7:
        /*0030*/ 	.byte	0x04, 0x11
        /*0032*/ 	.short	(.L_9 - .L_8)
	.align		4
.L_8:
        /*0034*/ 	.word	index@($__internal_0_$__cuda_sm3x_div_rn_noftz_f32_slowpath)
        /*0038*/ 	.word	0x00000000


	//----- nvinfo : EIATTR_FRAME_SIZE
	.align		4
.L_9:
        /*003c*/ 	.byte	0x04, 0x11
        /*003e*/ 	.short	(.L_11 - .L_10)
	.align		4
.L_10:
        /*0040*/ 	.word	index@(_Z33rms_norm_matrix_kernel_vectorizedPfS_S_iif)
        /*0044*/ 	.word	0x00000000


	//----- nvinfo : EIATTR_MIN_STACK_SIZE
	.align		4
.L_11:
        /*0048*/ 	.byte	0x04, 0x12
        /*004a*/ 	.short	(.L_13 - .L_12)
	.align		4
.L_12:
        /*004c*/ 	.word	index@(_Z33rms_norm_matrix_kernel_vectorizedPfS_S_iif)
        /*0050*/ 	.word	0x00000000


	//----- nvinfo : EIATTR_MIN_STACK_SIZE
	.align		4
.L_13:
        /*0054*/ 	.byte	0x04, 0x12
        /*0056*/ 	.short	(.L_15 - .L_14)
	.align		4
.L_14:
        /*0058*/ 	.word	index@(_Z22rms_norm_matrix_kernelPfS_S_iif)
        /*005c*/ 	.word	0x00000000
.L_15:


//--------------------- .nv.compat                --------------------------
	.section	.nv.compat,"",@"SHT_CUDA_COMPAT_INFO"
	.align	4
        /*0000*/ 	.byte	0x02, 0x09, 0x00, 0x00, 0x02, 0x02, 0x01, 0x00, 0x02, 0x05, 0x05, 0x00, 0x03, 0x07, 0x01, 0x01
        /*0010*/ 	.byte	0x02, 0x03, 0x00, 0x00, 0x02, 0x06, 0x01, 0x00, 0x04, 0x0b, 0x08, 0x00, 0x01, 0x00, 0x00, 0x00
        /*0020*/ 	.byte	0x00, 0x00, 0x00, 0x00


//--------------------- .nv.info._Z33rms_norm_matrix_kernel_vectorizedPfS_S_iif --------------------------
	.section	.nv.info._Z33rms_norm_matrix_kernel_vectorizedPfS_S_iif,"",@"SHT_CUDA_INFO"
	.sectionflags	@""
	.align	4


	//----- nvinfo : EIATTR_CUDA_API_VERSION
	.align		4
        /*0000*/ 	.byte	0x04, 0x37
        /*0002*/ 	.short	(.L_17 - .L_16)
.L_16:
        /*0004*/ 	.word	0x00000082


	//----- nvinfo : EIATTR_KPARAM_INFO
	.align		4
.L_17:
        /*0008*/ 	.byte	0x04, 0x17
        /*000a*/ 	.short	(.L_19 - .L_18)
.L_18:
        /*000c*/ 	.word	0x00000000
        /*0010*/ 	.short	0x0005
        /*0012*/ 	.short	0x0020
        /*0014*/ 	.byte	0x00, 0xf0, 0x11, 0x00


	//----- nvinfo : EIATTR_KPARAM_INFO
	.align		4
.L_19:
        /*0018*/ 	.byte	0x04, 0x17
        /*001a*/ 	.short	(.L_21 - .L_20)
.L_20:
        /*001c*/ 	.word	0x00000000
        /*0020*/ 	.short	0x0004
        /*0022*/ 	.short	0x001c
        /*0024*/ 	.byte	0x00, 0xf0, 0x11, 0x00


	//----- nvinfo : EIATTR_KPARAM_INFO
	.align		4
.L_21:
        /*0028*/ 	.byte	0x04, 0x17
        /*002a*/ 	.short	(.L_23 - .L_22)
.L_22:
        /*002c*/ 	.word	0x00000000
        /*0030*/ 	.short	0x0003
        /*0032*/ 	.short	0x0018
        /*0034*/ 	.byte	0x00, 0xf0, 0x11, 0x00


	//----- nvinfo : EIATTR_KPARAM_INFO
	.align		4
.L_23:
        /*0038*/ 	.byte	0x04, 0x17
        /*003a*/ 	.short	(.L_25 - .L_24)
.L_24:
        /*003c*/ 	.word	0x00000000
        /*0040*/ 	.short	0x0002
        /*0042*/ 	.short	0x0010
        /*0044*/ 	.byte	0x00, 0xf5, 0x21, 0x00


	//----- nvinfo : EIATTR_KPARAM_INFO
	.align		4
.L_25:
        /*0048*/ 	.byte	0x04, 0x17
        /*004a*/ 	.short	(.L_27 - .L_26)
.L_26:
        /*004c*/ 	.word	0x00000000
        /*0050*/ 	.short	0x0001
        /*0052*/ 	.short	0x0008
        /*0054*/ 	.byte	0x00, 0xf5, 0x21, 0x00


	//----- nvinfo : EIATTR_KPARAM_INFO
	.align		4
.L_27:
        /*0058*/ 	.byte	0x04, 0x17
        /*005a*/ 	.short	(.L_29 - .L_28)
.L_28:
        /*005c*/ 	.word	0x00000000
        /*0060*/ 	.short	0x0000
        /*0062*/ 	.short	0x0000
        /*0064*/ 	.byte	0x00, 0xf5, 0x21, 0x00


	//----- nvinfo : EIATTR_SPARSE_MMA_MASK
	.align		4
.L_29:
        /*0068*/ 	.byte	0x03, 0x50
        /*006a*/ 	.short	0x0000


	//----- nvinfo : EIATTR_MAXREG_COUNT
	.align		4
        /*006c*/ 	.byte	0x03, 0x1b
        /*006e*/ 	.short	0x00ff


	//----- nvinfo : EIATTR_NUM_BARRIERS
	.align		4
        /*0070*/ 	.byte	0x02, 0x4c
        /*0072*/ 	.byte	0x01
	.zero		1


	//----- nvinfo : EIATTR_MERCURY_ISA_VERSION
	.align		4
        /*0074*/ 	.byte	0x03, 0x5f
        /*0076*/ 	.short	0x0101


	//----- nvinfo : EIATTR_VRC_CTA_INIT_COUNT
	.align		4
        /*0078*/ 	.byte	0x02, 0x4a
	.zero		1
	.zero		1


	//----- nvinfo : EIATTR_EXIT_INSTR_OFFSETS
	.align		4
        /*007c*/ 	.byte	0x04, 0x1c
        /*007e*/ 	.short	(.L_31 - .L_30)


	//   ....[0]....
.L_30:
        /*0080*/ 	.word	0x000012f0


	//   ....[1]....
        /*0084*/ 	.word	0x000013b0


	//----- nvinfo : EIATTR_CRS_STACK_SIZE
	.align		4
.L_31:
        /*0088*/ 	.byte	0x04, 0x1e
        /*008a*/ 	.short	(.L_33 - .L_32)
.L_32:
        /*008c*/ 	.word	0x00000000


	//----- nvinfo : EIATTR_CBANK_PARAM_SIZE
	.align		4
.L_33:
        /*0090*/ 	.byte	0x03, 0x19
        /*0092*/ 	.short	0x0024


	//----- nvinfo : EIATTR_PARAM_CBANK
	.align		4
        /*0094*/ 	.byte	0x04, 0x0a
        /*0096*/ 	.short	(.L_35 - .L_34)
	.align		4
.L_34:
        /*0098*/ 	.word	index@(.nv.constant0._Z33rms_norm_matrix_kernel_vectorizedPfS_S_iif)
        /*009c*/ 	.short	0x0380
        /*009e*/ 	.short	0x0024


	//----- nvinfo : EIATTR_SW_WAR
	.align		4
.L_35:
        /*00a0*/ 	.byte	0x04, 0x36
        /*00a2*/ 	.short	(.L_37 - .L_36)
.L_36:
        /*00a4*/ 	.word	0x00000008
.L_37:


//--------------------- .nv.info._Z22rms_norm_matrix_kernelPfS_S_iif --------------------------
	.section	.nv.info._Z22rms_norm_matrix_kernelPfS_S_iif,"",@"SHT_CUDA_INFO"
	.sectionflags	@""
	.align	4


	//----- nvinfo : EIATTR_CUDA_API_VERSION
	.align		4
        /*0000*/ 	.byte	0x04, 0x37
        /*0002*/ 	.short	(.L_39 - .L_38)
.L_38:
        /*0004*/ 	.word	0x00000082


	//----- nvinfo : EIATTR_KPARAM_INFO
	.align		4
.L_39:
        /*0008*/ 	.byte	0x04, 0x17
        /*000a*/ 	.short	(.L_41 - .L_40)
.L_40:
        /*000c*/ 	.word	0x00000000
        /*0010*/ 	.short	0x0005
        /*0012*/ 	.short	0x0020
        /*0014*/ 	.byte	0x00, 0xf0, 0x11, 0x00


	//----- nvinfo : EIATTR_KPARAM_INFO
	.align		4
.L_41:
        /*0018*/ 	.byte	0x04, 0x17
        /*001a*/ 	.short	(.L_43 - .L_42)
.L_42:
        /*001c*/ 	.word	0x00000000
        /*0020*/ 	.short	0x0004
        /*0022*/ 	.short	0x001c
        /*0024*/ 	.byte	0x00, 0xf0, 0x11, 0x00


	//----- nvinfo : EIATTR_KPARAM_INFO
	.align		4
.L_43:
        /*0028*/ 	.byte	0x04, 0x17
        /*002a*/ 	.short	(.L_45 - .L_44)
.L_44:
        /*002c*/ 	.word	0x00000000
        /*0030*/ 	.short	0x0003
        /*0032*/ 	.short	0x0018
        /*0034*/ 	.byte	0x00, 0xf0, 0x11, 0x00


	//----- nvinfo : EIATTR_KPARAM_INFO
	.align		4
.L_45:
        /*0038*/ 	.byte	0x04, 0x17
        /*003a*/ 	.short	(.L_47 - .L_46)
.L_46:
        /*003c*/ 	.word	0x00000000
        /*0040*/ 	.short	0x0002
        /*0042*/ 	.short	0x0010
        /*0044*/ 	.byte	0x00, 0xf5, 0x21, 0x00


	//----- nvinfo : EIATTR_KPARAM_INFO
	.align		4
.L_47:
        /*0048*/ 	.byte	0x04, 0x17
        /*004a*/ 	.short	(.L_49 - .L_48)
.L_48:
        /*004c*/ 	.word	0x00000000
        /*0050*/ 	.short	0x0001
        /*0052*/ 	.short	0x0008
        /*0054*/ 	.byte	0x00, 0xf5, 0x21, 0x00


	//----- nvinfo : EIATTR_KPARAM_INFO
	.align		4
.L_49:
        /*0058*/ 	.byte	0x04, 0x17
        /*005a*/ 	.short	(.L_51 - .L_50)
.L_50:
        /*005c*/ 	.word	0x00000000
        /*0060*/ 	.short	0x0000
        /*0062*/ 	.short	0x0000
        /*0064*/ 	.byte	0x00, 0xf5, 0x21, 0x00


	//----- nvinfo : EIATTR_SPARSE_MMA_MASK
	.align		4
.L_51:
        /*0068*/ 	.byte	0x03, 0x50
        /*006a*/ 	.short	0x0000


	//----- nvinfo : EIATTR_MAXREG_COUNT
	.align		4
        /*006c*/ 	.byte	0x03, 0x1b
        /*006e*/ 	.short	0x00ff


	//----- nvinfo : EIATTR_NUM_BARRIERS
	.align		4
        /*0070*/ 	.byte	0x02, 0x4c
        /*0072*/ 	.byte	0x01
	.zero		1


	//----- nvinfo : EIATTR_MERCURY_ISA_VERSION
	.align		4
        /*0074*/ 	.byte	0x03, 0x5f
        /*0076*/ 	.short	0x0101


	//----- nvinfo : EIATTR_VRC_CTA_INIT_COUNT
	.align		4
        /*0078*/ 	.byte	0x02, 0x4a
	.zero		1
	.zero		1


	//----- nvinfo : EIATTR_EXIT_INSTR_OFFSETS
	.align		4
        /*007c*/ 	.byte	0x04, 0x1c
        /*007e*/ 	.short	(.L_53 - .L_52)


	//   ....[0]....
.L_52:
        /*0080*/ 	.word	0x000003e0


	//   ....[1]....
        /*0084*/ 	.word	0x00000530


	//----- nvinfo : EIATTR_CRS_STACK_SIZE
	.align		4
.L_53:
        /*0088*/ 	.byte	0x04, 0x1e
        /*008a*/ 	.short	(.L_55 - .L_54)
.L_54:
        /*008c*/ 	.word	0x00000000


	//----- nvinfo : EIATTR_CBANK_PARAM_SIZE
	.align		4
.L_55:
        /*0090*/ 	.byte	0x03, 0x19
        /*0092*/ 	.short	0x0024


	//----- nvinfo : EIATTR_PARAM_CBANK
	.align		4
        /*0094*/ 	.byte	0x04, 0x0a
        /*0096*/ 	.short	(.L_57 - .L_56)
	.align		4
.L_56:
        /*0098*/ 	.word	index@(.nv.constant0._Z22rms_norm_matrix_kernelPfS_S_iif)
        /*009c*/ 	.short	0x0380
        /*009e*/ 	.short	0x0024


	//----- nvinfo : EIATTR_SW_WAR
	.align		4
.L_57:
        /*00a0*/ 	.byte	0x04, 0x36
        /*00a2*/ 	.short	(.L_59 - .L_58)
.L_58:
        /*00a4*/ 	.word	0x00000008
.L_59:


//--------------------- .nv.callgraph             --------------------------
	.section	.nv.callgraph,"",@"SHT_CUDA_CALLGRAPH"
	.align	4
	.sectionentsize	8
	.align		4
        /*0000*/ 	.word	0x00000000
	.align		4
        /*0004*/ 	.word	0xffffffff
	.align		4
        /*0008*/ 	.word	0x00000000
	.align		4
        /*000c*/ 	.word	0xfffffffe
	.align		4
        /*0010*/ 	.word	0x00000000
	.align		4
        /*0014*/ 	.word	0xfffffffd
	.align		4
        /*0018*/ 	.word	0x00000000
	.align		4
        /*001c*/ 	.word	0xfffffffc


//--------------------- .text._Z33rms_norm_matrix_kernel_vectorizedPfS_S_iif --------------------------
	.section	.text._Z33rms_norm_matrix_kernel_vectorizedPfS_S_iif,"ax",@progbits
	.align	128
        .global         _Z33rms_norm_matrix_kernel_vectorizedPfS_S_iif
        .type           _Z33rms_norm_matrix_kernel_vectorizedPfS_S_iif,@function
        .size           _Z33rms_norm_matrix_kernel_vectorizedPfS_S_iif,(.L_x_44 - _Z33rms_norm_matrix_kernel_vectorizedPfS_S_iif)
        .other          _Z33rms_norm_matrix_kernel_vectorizedPfS_S_iif,@"STO_CUDA_ENTRY STV_DEFAULT"
_Z33rms_norm_matrix_kernel_vectorizedPfS_S_iif:
.text._Z33rms_norm_matrix_kernel_vectorizedPfS_S_iif:
[----:B------:R-:W-:Y:S08]  /*0000*/  LDC R1, c[0x0][0x37c] ;  /* 0x0000df00ff017b82 */ /* 0x000ff00000000800 */
[----:B------:R-:W0:Y:S01]  /*0010*/  LDC R2, c[0x0][0x39c] ;  /* 0x0000e700ff027b82 */ /* 0x000e220000000800 */
[----:B------:R-:W1:Y:S01]  /*0020*/  S2R R4, SR_TID.X ;  /* 0x0000000000047919 */ /* 0x000e620000002100 */
[----:B------:R-:W2:Y:S01]  /*0030*/  LDCU.64 UR10, c[0x0][0x390] ;  /* 0x00007200ff0a77ac */ /* 0x000ea20008000a00 */
[----:B------:R-:W-:Y:S01]  /*0040*/  BSSY.RECONVERGENT B0, `(.L_x_0) ;  /* 0x000006d000007945 */ /* 0x000fe20003800200 */
[----:B------:R-:W-:Y:S01]  /*0050*/  HFMA2 R17, -RZ, RZ, 0, 0 ;  /* 0x00000000ff117431 */ /* 0x000fe200000001ff */
[----:B------:R-:W3:Y:S03]  /*0060*/  LDCU.64 UR8, c[0x0][0x380] ;  /* 0x00007000ff0877ac */ /* 0x000ee60008000a00 */
[----:B------:R-:W4:Y:S01]  /*0070*/  S2UR UR4, SR_CTAID.X ;  /* 0x00000000000479c3 */ /* 0x000f220000002500 */
[----:B------:R-:W0:Y:S02]  /*0080*/  LDCU.64 UR6, c[0x0][0x358] ;  /* 0x00006b00ff0677ac */ /* 0x000e240008000a00 */
[----:B0-----:R-:W-:-:S04]  /*0090*/  SHF.R.S32.HI R3, RZ, 0x1f, R2 ;  /* 0x0000001fff037819 */ /* 0x001fc80000011402 */
[----:B------:R-:W-:-:S04]  /*00a0*/  LEA.HI R3, R3, R2, RZ, 0x2 ;  /* 0x0000000203037211 */ /* 0x000fc800078f10ff */
[----:B------:R-:W-:Y:S01]  /*00b0*/  SHF.R.S32.HI R5, RZ, 0x2, R3 ;  /* 0x00000002ff057819 */ /* 0x000fe20000011403 */
[----:B----4-:R-:W-:-:S03]  /*00c0*/  IMAD R6, R2, UR4, RZ ;  /* 0x0000000402067c24 */ /* 0x010fc6000f8e02ff */
[----:B-1----:R-:W-:Y:S01]  /*00d0*/  ISETP.GE.AND P0, PT, R4, R5, PT ;  /* 0x000000050400720c */ /* 0x002fe20003f06270 */
[----:B------:R-:W-:-:S03]  /*00e0*/  IMAD.WIDE R6, R6, 0x4, RZ ;  /* 0x0000000406067825 */ /* 0x000fc600078e02ff */
[C---:B--2---:R-:W-:Y:S02]  /*00f0*/  IADD3 R18, P2, PT, R6.reuse, UR10, RZ ;  /* 0x0000000a06127c10 */ /* 0x044fe4000ff5e0ff */
[----:B---3--:R-:W-:Y:S02]  /*0100*/  IADD3 R24, P1, PT, R6, UR8, RZ ;  /* 0x0000000806187c10 */ /* 0x008fe4000ff3e0ff */
[C---:B------:R-:W-:Y:S02]  /*0110*/  IADD3.X R19, PT, PT, R7.reuse, UR11, RZ, P2, !PT ;  /* 0x0000000b07137c10 */ /* 0x040fe400097fe4ff */
[----:B------:R-:W-:-:S03]  /*0120*/  IADD3.X R25, PT, PT, R7, UR9, RZ, P1, !PT ;  /* 0x0000000907197c10 */ /* 0x000fc60008ffe4ff */
[----:B------:R-:W-:Y:S06]  /*0130*/  @P0 BRA `(.L_x_1) ;  /* 0x0000000400740947 */ /* 0x000fec0003800000 */
[----:B------:R-:W0:Y:S01]  /*0140*/  LDC R3, c[0x0][0x360] ;  /* 0x0000d800ff037b82 */ /* 0x000e220000000800 */
[----:B------:R-:W-:Y:S01]  /*0150*/  BSSY.RECONVERGENT B1, `(.L_x_2) ;  /* 0x0000034000017945 */ /* 0x000fe20003800200 */
[----:B------:R-:W-:Y:S01]  /*0160*/  IMAD.MOV.U32 R17, RZ, RZ, RZ ;  /* 0x000000ffff117224 */ /* 0x000fe200078e00ff */
[----:B0-----:R-:W0:Y:S01]  /*0170*/  I2F.U32.RP R12, R3 ;  /* 0x00000003000c7306 */ /* 0x001e220000209000 */
[----:B------:R-:W-:Y:S01]  /*0180*/  IMAD.IADD R0, R4, 0x1, R3 ;  /* 0x0000000104007824 */ /* 0x000fe200078e0203 */
[----:B------:R-:W-:-:S04]  /*0190*/  ISETP.NE.U32.AND P2, PT, R3, RZ, PT ;  /* 0x000000ff0300720c */ /* 0x000fc80003f45070 */
[----:B------:R-:W-:Y:S02]  /*01a0*/  ISETP.GE.U32.AND P0, PT, R0, R5, PT ;  /* 0x000000050000720c */ /* 0x000fe40003f06070 */
[----:B------:R-:W-:Y:S01]  /*01b0*/  VIMNMX.U32 R11, PT, PT, R5, R0, !PT ;  /* 0x00000000050b7248 */ /* 0x000fe20007fe0000 */
[----:B0-----:R-:W0:Y:S02]  /*01c0*/  MUFU.RCP R12, R12 ;  /* 0x0000000c000c7308 */ /* 0x001e240000001000 */
[----:B0-----:R-:W-:-:S06]  /*01d0*/  VIADD R8, R12, 0xffffffe ;  /* 0x0ffffffe0c087836 */ /* 0x001fcc0000000000 */
[----:B------:R0:W1:Y:S02]  /*01e0*/  F2I.FTZ.U32.TRUNC.NTZ R9, R8 ;  /* 0x0000000800097305 */ /* 0x000064000021f000 */
[----:B0-----:R-:W-:Y:S02]  /*01f0*/  MOV R8, RZ ;  /* 0x000000ff00087202 */ /* 0x001fe40000000f00 */
[----:B-1----:R-:W-:-:S05]  /*0200*/  IADD3 R10, PT, PT, RZ, -R9, RZ ;  /* 0x80000009ff0a7210 */ /* 0x002fca0007ffe0ff */
[----:B------:R-:W-:Y:S01]  /*0210*/  IMAD R13, R10, R3, RZ ;  /* 0x000000030a0d7224 */ /* 0x000fe200078e02ff */
[----:B------:R-:W-:-:S03]  /*0220*/  SEL R10, RZ, 0x1, P0 ;  /* 0x00000001ff0a7807 */ /* 0x000fc60000000000 */
[----:B------:R-:W-:Y:S01]  /*0230*/  IMAD.HI.U32 R9, R9, R13, R8 ;  /* 0x0000000d09097227 */ /* 0x000fe200078e0008 */
[----:B------:R-:W-:-:S05]  /*0240*/  IADD3 R0, PT, PT, R11, -R0, -R10 ;  /* 0x800000000b007210 */ /* 0x000fca0007ffe80a */
[----:B------:R-:W-:-:S04]  /*0250*/  IMAD.HI.U32 R9, R9, R0, RZ ;  /* 0x0000000009097227 */ /* 0x000fc800078e00ff */
[----:B------:R-:W-:-:S04]  /*0260*/  IMAD.MOV R8, RZ, RZ, -R9 ;  /* 0x000000ffff087224 */ /* 0x000fc800078e0a09 */
[----:B------:R-:W-:-:S05]  /*0270*/  IMAD R0, R3, R8, R0 ;  /* 0x0000000803007224 */ /* 0x000fca00078e0200 */
[----:B------:R-:W-:-:S13]  /*0280*/  ISETP.GE.U32.AND P0, PT, R0, R3, PT ;  /* 0x000000030000720c */ /* 0x000fda0003f06070 */
[----:B------:R-:W-:Y:S01]  /*0290*/  @P0 IADD3 R0, PT, PT, R0, -R3, RZ ;  /* 0x8000000300000210 */ /* 0x000fe20007ffe0ff */
[----:B------:R-:W-:-:S03]  /*02a0*/  @P0 VIADD R9, R9, 0x1 ;  /* 0x0000000109090836 */ /* 0x000fc60000000000 */
[----:B------:R-:W-:-:S13]  /*02b0*/  ISETP.GE.U32.AND P1, PT, R0, R3, PT ;  /* 0x000000030000720c */ /* 0x000fda0003f26070 */
[----:B------:R-:W-:Y:S02]  /*02c0*/  @P1 IADD3 R9, PT, PT, R9, 0x1, RZ ;  /* 0x0000000109091810 */ /* 0x000fe40007ffe0ff */
[----:B------:R-:W-:-:S04]  /*02d0*/  @!P2 LOP3.LUT R9, RZ, R3, RZ, 0x33, !PT ;  /* 0x00000003ff09a212 */ /* 0x000fc800078e33ff */
[----:B------:R-:W-:-:S04]  /*02e0*/  IADD3 R9, PT, PT, R10, R9, RZ ;  /* 0x000000090a097210 */ /* 0x000fc80007ffe0ff */
[C---:B------:R-:W-:Y:S02]  /*02f0*/  LOP3.LUT R0, R9.reuse, 0x3, RZ, 0xc0, !PT ;  /* 0x0000000309007812 */ /* 0x040fe400078ec0ff */
[----:B------:R-:W-:Y:S02]  /*0300*/  ISETP.GE.U32.AND P1, PT, R9, 0x3, PT ;  /* 0x000000030900780c */ /* 0x000fe40003f26070 */
[----:B------:R-:W-:Y:S02]  /*0310*/  ISETP.NE.AND P0, PT, R0, 0x3, PT ;  /* 0x000000030000780c */ /* 0x000fe40003f05270 */
[----:B------:R-:W-:-:S11]  /*0320*/  MOV R0, R4 ;  /* 0x0000000400007202 */ /* 0x000fd60000000f00 */
[----:B------:R-:W-:Y:S05]  /*0330*/  @!P0 BRA `(.L_x_3) ;  /* 0x0000000000548947 */ /* 0x000fea0003800000 */
[----:B------:R-:W-:Y:S01]  /*0340*/  IMAD.WIDE.U32 R6, R4, 0x10, R6 ;  /* 0x0000001004067825 */ /* 0x000fe200078e0006 */
[----:B------:R-:W-:-:S03]  /*0350*/  IADD3 R0, PT, PT, R9, 0x1, RZ ;  /* 0x0000000109007810 */ /* 0x000fc60007ffe0ff */
[----:B------:R-:W-:Y:S01]  /*0360*/  IMAD.MOV.U32 R17, RZ, RZ, RZ ;  /* 0x000000ffff117224 */ /* 0x000fe200078e00ff */
[----:B------:R-:W-:Y:S02]  /*0370*/  IADD3 R8, P0, PT, R6, UR8, RZ ;  /* 0x0000000806087c10 */ /* 0x000fe4000ff1e0ff */
[----:B------:R-:W-:Y:S02]  /*0380*/  LOP3.LUT R6, R0, 0x3, RZ, 0xc0, !PT ;  /* 0x0000000300067812 */ /* 0x000fe400078ec0ff */
[----:B------:R-:W-:Y:S02]  /*0390*/  IADD3.X R9, PT, PT, R7, UR9, RZ, P0, !PT ;  /* 0x0000000907097c10 */ /* 0x000fe400087fe4ff */
[----:B------:R-:W-:Y:S02]  /*03a0*/  MOV R0, R4 ;  /* 0x0000000400007202 */ /* 0x000fe40000000f00 */
[----:B------:R-:W-:-:S07]  /*03b0*/  IADD3 R12, PT, PT, -R6, RZ, RZ ;  /* 0x000000ff060c7210 */ /* 0x000fce0007ffe1ff */
.L_x_4:
[----:B------:R-:W-:Y:S01]  /*03c0*/  IMAD.MOV.U32 R6, RZ, RZ, R8 ;  /* 0x000000ffff067224 */ /* 0x000fe200078e0008 */
[----:B------:R-:W-:-:S05]  /*03d0*/  MOV R7, R9 ;  /* 0x0000000900077202 */ /* 0x000fca0000000f00 */
[----:B------:R-:W2:Y:S01]  /*03e0*/  LDG.E.128 R8, desc[UR6][R6.64] ;  /* 0x0000000606087981 */ /* 0x000ea2000c1e1d00 */
[----:B------:R-:W-:Y:S01]  /*03f0*/  IADD3 R12, PT, PT, R12, 0x1, RZ ;  /* 0x000000010c0c7810 */ /* 0x000fe20007ffe0ff */
[----:B------:R-:W-:-:S03]  /*0400*/  IMAD.IADD R0, R3, 0x1, R0 ;  /* 0x0000000103007824 */ /* 0x000fc600078e0200 */
[----:B------:R-:W-:Y:S01]  /*0410*/  ISETP.NE.AND P0, PT, R12, RZ, PT ;  /* 0x000000ff0c00720c */ /* 0x000fe20003f05270 */
[----:B--2---:R-:W-:-:S04]  /*0420*/  FMUL R9, R9, R9 ;  /* 0x0000000909097220 */ /* 0x004fc80000400000 */
[----:B------:R-:W-:-:S04]  /*0430*/  FFMA R9, R8, R8, R9 ;  /* 0x0000000808097223 */ /* 0x000fc80000000009 */
[----:B------:R-:W-:Y:S01]  /*0440*/  FFMA R10, R10, R10, R9 ;  /* 0x0000000a0a0a7223 */ /* 0x000fe20000000009 */
[----:B------:R-:W-:-:S04]  /*0450*/  IMAD.WIDE.U32 R8, R3, 0x10, R6 ;  /* 0x0000001003087825 */ /* 0x000fc800078e0006 */
[----:B------:R-:W-:-:S04]  /*0460*/  FFMA R10, R11, R11, R10 ;  /* 0x0000000b0b0a7223 */ /* 0x000fc8000000000a */
[----:B------:R-:W-:Y:S01]  /*0470*/  FADD R17, R10, R17 ;  /* 0x000000110a117221 */ /* 0x000fe20000000000 */
[----:B------:R-:W-:Y:S06]  /*0480*/  @P0 BRA `(.L_x_4) ;  /* 0xfffffffc00cc0947 */ /* 0x000fec000383ffff */
.L_x_3:
[----:B------:R-:W-:Y:S05]  /*0490*/  BSYNC.RECONVERGENT B1 ;  /* 0x0000000000017941 */ /* 0x000fea0003800200 */
.L_x_2:
[----:B------:R-:W-:Y:S05]  /*04a0*/  @!P1 BRA `(.L_x_1) ;  /* 0x0000000000989947 */ /* 0x000fea0003800000 */
[C---:B------:R-:W-:Y:S01]  /*04b0*/  LEA R6, R3.reuse, R0, 0x1 ;  /* 0x0000000003067211 */ /* 0x040fe200078e08ff */
[----:B------:R-:W-:Y:S01]  /*04c0*/  IMAD R7, R3, 0x3, R0 ;  /* 0x0000000303077824 */ /* 0x000fe200078e0200 */
[----:B------:R-:W-:-:S07]  /*04d0*/  IADD3 R16, PT, PT, R0, R3, RZ ;  /* 0x0000000300107210 */ /* 0x000fce0007ffe0ff */
.L_x_5:
[----:B------:R-:W-:-:S05]  /*04e0*/  IMAD.WIDE.U32 R22, R0, 0x10, R24 ;  /* 0x0000001000167825 */ /* 0x000fca00078e0018 */
[----:B------:R-:W2:Y:S01]  /*04f0*/  LDG.E.128 R12, desc[UR6][R22.64] ;  /* 0x00000006160c7981 */ /* 0x000ea2000c1e1d00 */
[----:B------:R-:W-:-:S06]  /*0500*/  IMAD.WIDE.U32 R8, R16, 0x10, R24 ;  /* 0x0000001010087825 */ /* 0x000fcc00078e0018 */
[----:B------:R-:W3:Y:S01]  /*0510*/  LDG.E.128 R8, desc[UR6][R8.64] ;  /* 0x0000000608087981 */ /* 0x000ee2000c1e1d00 */
[----:B------:R-:W-:-:S06]  /*0520*/  IMAD.WIDE.U32 R20, R7, 0x10, R24 ;  /* 0x0000001007147825 */ /* 0x000fcc00078e0018 */
[----:B------:R-:W4:Y:S01]  /*0530*/  LDG.E.128 R20, desc[UR6][R20.64] ;  /* 0x0000000614147981 */ /* 0x000f22000c1e1d00 */
[----:B--2---:R-:W-:-:S04]  /*0540*/  FMUL R13, R13, R13 ;  /* 0x0000000d0d0d7220 */ /* 0x004fc80000400000 */
[----:B------:R-:W-:-:S04]  /*0550*/  FFMA R13, R12, R12, R13 ;  /* 0x0000000c0c0d7223 */ /* 0x000fc8000000000d */
[----:B------:R-:W-:Y:S01]  /*0560*/  FFMA R14, R14, R14, R13 ;  /* 0x0000000e0e0e7223 */ /* 0x000fe2000000000d */
[----:B------:R-:W-:-:S04]  /*0570*/  IMAD.WIDE.U32 R12, R6, 0x10, R24 ;  /* 0x00000010060c7825 */ /* 0x000fc800078e0018 */
[----:B------:R-:W-:-:S04]  /*0580*/  FFMA R14, R15, R15, R14 ;  /* 0x0000000f0f0e7223 */ /* 0x000fc8000000000e */
[----:B------:R-:W-:Y:S02]  /*0590*/  FADD R17, R14, R17 ;  /* 0x000000110e117221 */ /* 0x000fe40000000000 */
[----:B------:R-:W2:Y:S01]  /*05a0*/  LDG.E.128 R12, desc[UR6][R12.64] ;  /* 0x000000060c0c7981 */ /* 0x000ea2000c1e1d00 */
[----:B---3--:R-:W-:Y:S01]  /*05b0*/  FMUL R27, R9, R9 ;  /* 0x00000009091b7220 */ /* 0x008fe20000400000 */
[----:B------:R-:W-:-:S03]  /*05c0*/  IADD3 R0, PT, PT, R3, R0, R3 ;  /* 0x0000000003007210 */ /* 0x000fc60007ffe003 */
[----:B------:R-:W-:Y:S01]  /*05d0*/  FFMA R27, R8, R8, R27 ;  /* 0x00000008081b7223 */ /* 0x000fe2000000001b */
[----:B------:R-:W-:-:S03]  /*05e0*/  IADD3 R0, PT, PT, R3, R0, R3 ;  /* 0x0000000003007210 */ /* 0x000fc60007ffe003 */
[----:B------:R-:W-:Y:S01]  /*05f0*/  FFMA R10, R10, R10, R27 ;  /* 0x0000000a0a0a7223 */ /* 0x000fe2000000001b */
[----:B----4-:R-:W-:Y:S01]  /*0600*/  FMUL R9, R21, R21 ;  /* 0x0000001515097220 */ /* 0x010fe20000400000 */
[----:B------:R-:W-:Y:S02]  /*0610*/  ISETP.GE.AND P0, PT, R0, R5, PT ;  /* 0x000000050000720c */ /* 0x000fe40003f06270 */
[----:B------:R-:W-:Y:S01]  /*0620*/  FFMA R10, R11, R11, R10 ;  /* 0x0000000b0b0a7223 */ /* 0x000fe2000000000a */
[----:B------:R-:W-:-:S03]  /*0630*/  FFMA R9, R20, R20, R9 ;  /* 0x0000001414097223 */ /* 0x000fc60000000009 */
[----:B------:R-:W-:Y:S01]  /*0640*/  FADD R10, R17, R10 ;  /* 0x0000000a110a7221 */ /* 0x000fe20000000000 */
[----:B------:R-:W-:-:S04]  /*0650*/  FFMA R22, R22, R22, R9 ;  /* 0x0000001616167223 */ /* 0x000fc80000000009 */
[----:B------:R-:W-:Y:S01]  /*0660*/  FFMA R17, R23, R23, R22 ;  /* 0x0000001717117223 */ /* 0x000fe20000000016 */
[C---:B------:R-:W-:Y:S01]  /*0670*/  IMAD R16, R3.reuse, 0x4, R16 ;  /* 0x0000000403107824 */ /* 0x040fe200078e0210 */
[C---:B------:R-:W-:Y:S02]  /*0680*/  LEA R6, R3.reuse, R6, 0x2 ;  /* 0x0000000603067211 */ /* 0x040fe400078e10ff */
[----:B------:R-:W-:Y:S01]  /*0690*/  LEA R7, R3, R7, 0x2 ;  /* 0x0000000703077211 */ /* 0x000fe200078e10ff */
[----:B--2---:R-:W-:-:S04]  /*06a0*/  FMUL R27, R13, R13 ;  /* 0x0000000d0d1b7220 */ /* 0x004fc80000400000 */
[----:B------:R-:W-:-:S04]  /*06b0*/  FFMA R27, R12, R12, R27 ;  /* 0x0000000c0c1b7223 */ /* 0x000fc8000000001b */
[----:B------:R-:W-:-:S04]  /*06c0*/  FFMA R14, R14, R14, R27 ;  /* 0x0000000e0e0e7223 */ /* 0x000fc8000000001b */
[----:B------:R-:W-:-:S04]  /*06d0*/  FFMA R15, R15, R15, R14 ;  /* 0x0000000f0f0f7223 */ /* 0x000fc8000000000e */
[----:B------:R-:W-:-:S04]  /*06e0*/  FADD R10, R10, R15 ;  /* 0x0000000f0a0a7221 */ /* 0x000fc80000000000 */
[----:B------:R-:W-:Y:S01]  /*06f0*/  FADD R17, R10, R17 ;  /* 0x000000110a117221 */ /* 0x000fe20000000000 */
[----:B------:R-:W-:Y:S06]  /*0700*/  @!P0 BRA `(.L_x_5) ;  /* 0xfffffffc00748947 */ /* 0x000fec000383ffff */
.L_x_1:
[----:B------:R-:W-:Y:S05]  /*0710*/  BSYNC.RECONVERGENT B0 ;  /* 0x0000000000007941 */ /* 0x000fea0003800200 */
.L_x_0:
[----:B------:R-:W-:Y:S01]  /*0720*/  IMAD R0, R5, 0x4, R4 ;  /* 0x0000000405007824 */ /* 0x000fe200078e0204 */
[----:B------:R-:W-:Y:S04]  /*0730*/  BSSY.RECONVERGENT B0, `(.L_x_6) ;  /* 0x000000b000007945 */ /* 0x000fe80003800200 */
[----:B------:R-:W-:-:S13]  /*0740*/  ISETP.GE.AND P0, PT, R0, R2, PT ;  /* 0x000000020000720c */ /* 0x000fda0003f06270 */
[----:B------:R-:W-:Y:S05]  /*0750*/  @P0 BRA `(.L_x_7) ;  /* 0x0000000000200947 */ /* 0x000fea0003800000 */
[----:B------:R-:W0:Y:S01]  /*0760*/  LDC R8, c[0x0][0x360] ;  /* 0x0000d800ff087b82 */ /* 0x000e220000000800 */
[----:B------:R-:W-:-:S07]  /*0770*/  MOV R3, R0 ;  /* 0x0000000000037202 */ /* 0x000fce0000000f00 */
.L_x_8:
[----:B------:R-:W-:-:S06]  /*0780*/  IMAD.WIDE R6, R3, 0x4, R24 ;  /* 0x0000000403067825 */ /* 0x000fcc00078e0218 */
[----:B------:R-:W2:Y:S01]  /*0790*/  LDG.E R6, desc[UR6][R6.64] ;  /* 0x0000000606067981 */ /* 0x000ea2000c1e1900 */
[----:B0-----:R-:W-:-:S04]  /*07a0*/  IADD3 R3, PT, PT, R8, R3, RZ ;  /* 0x0000000308037210 */ /* 0x001fc80007ffe0ff */
[----:B------:R-:W-:Y:S01]  /*07b0*/  ISETP.GE.AND P0, PT, R3, R2, PT ;  /* 0x000000020300720c */ /* 0x000fe20003f06270 */
[----:B--2---:R-:W-:-:S12]  /*07c0*/  FFMA R17, R6, R6, R17 ;  /* 0x0000000606117223 */ /* 0x004fd80000000011 */
[----:B------:R-:W-:Y:S05]  /*07d0*/  @!P0 BRA `(.L_x_8) ;  /* 0xfffffffc00e88947 */ /* 0x000fea000383ffff */
.L_x_7:
[----:B------:R-:W-:Y:S05]  /*07e0*/  BSYNC.RECONVERGENT B0 ;  /* 0x0000000000007941 */ /* 0x000fea0003800200 */
.L_x_6:
[----:B------:R-:W0:Y:S01]  /*07f0*/  S2UR UR5, SR_CgaCtaId ;  /* 0x00000000000579c3 */ /* 0x000e220000008800 */
[----:B------:R-:W-:-:S07]  /*0800*/  UMOV UR4, 0x400 ;  /* 0x0000040000047882 */ /* 0x000fce0000000000 */
[----:B------:R-:W1:Y:S01]  /*0810*/  LDC R2, c[0x0][0x360] ;  /* 0x0000d800ff027b82 */ /* 0x000e620000000800 */
[----:B0-----:R-:W-:-:S06]  /*0820*/  ULEA UR4, UR5, UR4, 0x18 ;  /* 0x0000000405047291 */ /* 0x001fcc000f8ec0ff */
[----:B------:R-:W-:Y:S02]  /*0830*/  LEA R8, R4, UR4, 0x2 ;  /* 0x0000000404087c11 */ /* 0x000fe4000f8e10ff */
[----:B-1----:R-:W-:-:S03]  /*0840*/  ISETP.GE.U32.AND P0, PT, R2, 0x2, PT ;  /* 0x000000020200780c */ /* 0x002fc60003f06070 */
[----:B------:R0:W-:Y:S01]  /*0850*/  STS [R8], R17 ;  /* 0x0000001108007388 */ /* 0x0001e20000000800 */
[----:B------:R-:W-:Y:S09]  /*0860*/  BAR.SYNC.DEFER_BLOCKING 0x0 ;  /* 0x0000000000007b1d */ /* 0x000ff20000010000 */
[----:B0-----:R-:W-:Y:S05]  /*0870*/  @!P0 BRA `(.L_x_9) ;  /* 0x0000000000308947 */ /* 0x001fea0003800000 */
[----:B------:R-:W-:-:S07]  /*0880*/  IMAD.MOV.U32 R3, RZ, RZ, R2 ;  /* 0x000000ffff037224 */ /* 0x000fce00078e0002 */
.L_x_10:
[----:B------:R-:W-:-:S04]  /*0890*/  SHF.R.U32.HI R9, RZ, 0x1, R3 ;  /* 0x00000001ff097819 */ /* 0x000fc80000011603 */
[----:B------:R-:W-:-:S13]  /*08a0*/  ISETP.GE.U32.AND P0, PT, R4, R9, PT ;  /* 0x000000090400720c */ /* 0x000fda0003f06070 */
[----:B------:R-:W-:Y:S01]  /*08b0*/  @!P0 LEA R6, R9, R8, 0x2 ;  /* 0x0000000809068211 */ /* 0x000fe200078e10ff */
[----:B------:R-:W-:Y:S05]  /*08c0*/  @!P0 LDS R7, [R8] ;  /* 0x0000000008078984 */ /* 0x000fea0000000800 */
[----:B------:R-:W0:Y:S02]  /*08d0*/  @!P0 LDS R6, [R6] ;  /* 0x0000000006068984 */ /* 0x000e240000000800 */
[----:B0-----:R-:W-:-:S05]  /*08e0*/  @!P0 FADD R7, R6, R7 ;  /* 0x0000000706078221 */ /* 0x001fca0000000000 */
[----:B------:R0:W-:Y:S01]  /*08f0*/  @!P0 STS [R8], R7 ;  /* 0x0000000708008388 */ /* 0x0001e20000000800 */
[----:B------:R-:W-:Y:S01]  /*0900*/  BAR.SYNC.DEFER_BLOCKING 0x0 ;  /* 0x0000000000007b1d */ /* 0x000fe20000010000 */
[----:B------:R-:W-:Y:S02]  /*0910*/  ISETP.GT.U32.AND P0, PT, R3, 0x3, PT ;  /* 0x000000030300780c */ /* 0x000fe40003f04070 */
[----:B------:R-:W-:-:S11]  /*0920*/  MOV R3, R9 ;  /* 0x0000000900037202 */ /* 0x000fd60000000f00 */
[----:B0-----:R-:W-:Y:S05]  /*0930*/  @P0 BRA `(.L_x_10) ;  /* 0xfffffffc00d40947 */ /* 0x001fea000383ffff */
.L_x_9:
[----:B------:R-:W0:Y:S01]  /*0940*/  S2UR UR5, SR_CgaCtaId ;  /* 0x00000000000579c3 */ /* 0x000e220000008800 */
[----:B------:R-:W-:Y:S01]  /*0950*/  UMOV UR4, 0x400 ;  /* 0x0000040000047882 */ /* 0x000fe20000000000 */
[----:B------:R-:W-:Y:S01]  /*0960*/  ISETP.GE.AND P2, PT, R4, R5, PT ;  /* 0x000000050400720c */ /* 0x000fe20003f46270 */
[----:B0-----:R-:W-:Y:S01]  /*0970*/  ULEA UR4, UR5, UR4, 0x18 ;  /* 0x0000000405047291 */ /* 0x001fe2000f8ec0ff */
[----:B------:R-:W0:Y:S08]  /*0980*/  LDCU UR5, c[0x0][0x39c] ;  /* 0x00007380ff0577ac */ /* 0x000e300008000800 */
[----:B------:R-:W1:Y:S01]  /*0990*/  LDS R3, [UR4] ;  /* 0x00000004ff037984 */ /* 0x000e620008000800 */
[----:B0-----:R-:W-:-:S04]  /*09a0*/  I2FP.F32.S32 R6, UR5 ;  /* 0x0000000500067c45 */ /* 0x001fc80008201400 */
[----:B------:R-:W0:Y:S02]  /*09b0*/  MUFU.RCP R7, R6 ;  /* 0x0000000600077308 */ /* 0x000e240000001000 */
[----:B0-----:R-:W-:-:S04]  /*09c0*/  FFMA R8, -R6, R7, 1 ;  /* 0x3f80000006087423 */ /* 0x001fc80000000107 */
[----:B------:R-:W-:Y:S02]  /*09d0*/  FFMA R8, R7, R8, R7 ;  /* 0x0000000807087223 */ /* 0x000fe40000000007 */
[----:B-1----:R-:W0:Y:S02]  /*09e0*/  FCHK P0, R3, R6 ;  /* 0x0000000603007302 */ /* 0x002e240000000000 */
[----:B------:R-:W-:-:S04]  /*09f0*/  FFMA R7, R3, R8, RZ ;  /* 0x0000000803077223 */ /* 0x000fc800000000ff */
[----:B------:R-:W-:-:S04]  /*0a00*/  FFMA R9, -R6, R7, R3 ;  /* 0x0000000706097223 */ /* 0x000fc80000000103 */
[----:B------:R-:W-:Y:S01]  /*0a10*/  FFMA R7, R8, R9, R7 ;  /* 0x0000000908077223 */ /* 0x000fe20000000007 */
[----:B0-----:R-:W-:Y:S06]  /*0a20*/  @!P0 BRA `(.L_x_11) ;  /* 0x00000000000c8947 */ /* 0x001fec0003800000 */
[----:B------:R-:W-:-:S07]  /*0a30*/  MOV R8, 0xa50 ;  /* 0x00000a5000087802 */ /* 0x000fce0000000f00 */
[----:B------:R-:W-:Y:S05]  /*0a40*/  CALL.REL.NOINC `($__internal_0_$__cuda_sm3x_div_rn_noftz_f32_slowpath) ;  /* 0x00000008005c7944 */ /* 0x000fea0003c00000 */
[----:B------:R-:W-:-:S07]  /*0a50*/  IMAD.MOV.U32 R7, RZ, RZ, R3 ;  /* 0x000000ffff077224 */ /* 0x000fce00078e0003 */
.L_x_11:
[----:B------:R-:W0:Y:S01]  /*0a60*/  LDCU UR4, c[0x0][0x3a0] ;  /* 0x00007400ff0477ac */ /* 0x000e220008000800 */
[----:B------:R-:W-:Y:S01]  /*0a70*/  BSSY.RECONVERGENT B0, `(.L_x_12) ;  /* 0x0000084000007945 */ /* 0x000fe20003800200 */
[----:B0-----:R-:W-:Y:S01]  /*0a80*/  FADD R7, R7, UR4 ;  /* 0x0000000407077e21 */ /* 0x001fe20008000000 */
[----:B------:R-:W0:Y:S04]  /*0a90*/  LDCU.64 UR4, c[0x0][0x388] ;  /* 0x00007100ff0477ac */ /* 0x000e280008000a00 */
[----:B------:R-:W-:-:S13]  /*0aa0*/  FSETP.GEU.AND P0, PT, |R7|, 1.175494350822287508e-38, PT ;  /* 0x008000000700780b */ /* 0x000fda0003f0e200 */
[----:B------:R-:W-:-:S04]  /*0ab0*/  @!P0 FMUL R7, R7, 16777216 ;  /* 0x4b80000007078820 */ /* 0x000fc80000400000 */
[----:B------:R-:W1:Y:S02]  /*0ac0*/  MUFU.RSQ R3, R7 ;  /* 0x0000000700037308 */ /* 0x000e640000001400 */
[----:B-1----:R-:W-:Y:S01]  /*0ad0*/  @!P0 FMUL R3, R3, 4096 ;  /* 0x4580000003038820 */ /* 0x002fe20000400000 */
[----:B0-----:R-:W-:Y:S06]  /*0ae0*/  @P2 BRA `(.L_x_13) ;  /* 0x0000000400f02947 */ /* 0x001fec0003800000 */
[----:B------:R-:W0:Y:S01]  /*0af0*/  I2F.U32.RP R11, R2 ;  /* 0x00000002000b7306 */ /* 0x000e220000209000 */
[----:B------:R-:W-:Y:S01]  /*0b00*/  IMAD.IADD R8, R4, 0x1, R2 ;  /* 0x0000000104087824 */ /* 0x000fe200078e0202 */
[----:B------:R-:W-:Y:S01]  /*0b10*/  ISETP.NE.U32.AND P2, PT, R2, RZ, PT ;  /* 0x000000ff0200720c */ /* 0x000fe20003f45070 */
[----:B------:R-:W-:Y:S03]  /*0b20*/  BSSY.RECONVERGENT B1, `(.L_x_14) ;  /* 0x0000034000017945 */ /* 0x000fe60003800200 */
[----:B------:R-:W-:Y:S02]  /*0b30*/  ISETP.GE.AND P0, PT, R8, R5, PT ;  /* 0x000000050800720c */ /* 0x000fe40003f06270 */
[----:B------:R-:W-:Y:S02]  /*0b40*/  VIMNMX R9, PT, PT, R5, R8, !PT ;  /* 0x0000000805097248 */ /* 0x000fe40007fe0100 */
[----:B------:R-:W-:-:S04]  /*0b50*/  SEL R10, RZ, 0x1, P0 ;  /* 0x00000001ff0a7807 */ /* 0x000fc80000000000 */
[----:B------:R-:W-:Y:S01]  /*0b60*/  IADD3 R9, PT, PT, R9, -R8, -R10 ;  /* 0x8000000809097210 */ /* 0x000fe20007ffe80a */
[----:B0-----:R-:W0:Y:S02]  /*0b70*/  MUFU.RCP R11, R11 ;  /* 0x0000000b000b7308 */ /* 0x001e240000001000 */
[----:B0-----:R-:W-:-:S06]  /*0b80*/  IADD3 R6, PT, PT, R11, 0xffffffe, RZ ;  /* 0x0ffffffe0b067810 */ /* 0x001fcc0007ffe0ff */
[----:B------:R0:W1:Y:S02]  /*0b90*/  F2I.FTZ.U32.TRUNC.NTZ R7, R6 ;  /* 0x0000000600077305 */ /* 0x000064000021f000 */
[----:B0-----:R-:W-:Y:S01]  /*0ba0*/  HFMA2 R6, -RZ, RZ, 0, 0 ;  /* 0x00000000ff067431 */ /* 0x001fe200000001ff */
[----:B-1----:R-:W-:-:S05]  /*0bb0*/  IADD3 R13, PT, PT, RZ, -R7, RZ ;  /* 0x80000007ff0d7210 */ /* 0x002fca0007ffe0ff */
[----:B------:R-:W-:-:S04]  /*0bc0*/  IMAD R13, R13, R2, RZ ;  /* 0x000000020d0d7224 */ /* 0x000fc800078e02ff */
[----:B------:R-:W-:-:S06]  /*0bd0*/  IMAD.HI.U32 R12, R7, R13, R6 ;  /* 0x0000000d070c7227 */ /* 0x000fcc00078e0006 */
[----:B------:R-:W-:-:S05]  /*0be0*/  IMAD.HI.U32 R7, R12, R9, RZ ;  /* 0x000000090c077227 */ /* 0x000fca00078e00ff */
[----:B------:R-:W-:-:S05]  /*0bf0*/  IADD3 R6, PT, PT, -R7, RZ, RZ ;  /* 0x000000ff07067210 */ /* 0x000fca0007ffe1ff */
[----:B------:R-:W-:-:S05]  /*0c00*/  IMAD R9, R2, R6, R9 ;  /* 0x0000000602097224 */ /* 0x000fca00078e0209 */
[----:B------:R-:W-:-:S13]  /*0c10*/  ISETP.GE.U32.AND P0, PT, R9, R2, PT ;  /* 0x000000020900720c */ /* 0x000fda0003f06070 */
[----:B------:R-:W-:Y:S01]  /*0c20*/  @P0 IMAD.IADD R9, R9, 0x1, -R2 ;  /* 0x0000000109090824 */ /* 0x000fe200078e0a02 */
[----:B------:R-:W-:-:S04]  /*0c30*/  @P0 IADD3 R7, PT, PT, R7, 0x1, RZ ;  /* 0x0000000107070810 */ /* 0x000fc80007ffe0ff */
[----:B------:R-:W-:-:S13]  /*0c40*/  ISETP.GE.U32.AND P1, PT, R9, R2, PT ;  /* 0x000000020900720c */ /* 0x000fda0003f26070 */
[----:B------:R-:W-:Y:S02]  /*0c50*/  @P1 IADD3 R7, PT, PT, R7, 0x1, RZ ;  /* 0x0000000107071810 */ /* 0x000fe40007ffe0ff */
[----:B------:R-:W-:-:S05]  /*0c60*/  @!P2 LOP3.LUT R7, RZ, R2, RZ, 0x33, !PT ;  /* 0x00000002ff07a212 */ /* 0x000fca00078e33ff */
[----:B------:R-:W-:-:S05]  /*0c70*/  IMAD.IADD R6, R10, 0x1, R7 ;  /* 0x000000010a067824 */ /* 0x000fca00078e0207 */
[C---:B------:R-:W-:Y:S02]  /*0c80*/  LOP3.LUT R7, R6.reuse, 0x3, RZ, 0xc0, !PT ;  /* 0x0000000306077812 */ /* 0x040fe400078ec0ff */
[----:B------:R-:W-:Y:S02]  /*0c90*/  ISETP.GE.U32.AND P0, PT, R6, 0x3, PT ;  /* 0x000000030600780c */ /* 0x000fe40003f06070 */
[----:B------:R-:W-:-:S13]  /*0ca0*/  ISETP.NE.AND P1, PT, R7, 0x3, PT ;  /* 0x000000030700780c */ /* 0x000fda0003f25270 */
[----:B------:R-:W-:Y:S05]  /*0cb0*/  @!P1 BRA `(.L_x_15) ;  /* 0x0000000000689947 */ /* 0x000fea0003800000 */
[----:B------:R-:W-:Y:S01]  /*0cc0*/  IADD3 R6, PT, PT, R6, 0x1, RZ ;  /* 0x0000000106067810 */ /* 0x000fe20007ffe0ff */
[----:B------:R-:W-:-:S03]  /*0cd0*/  IMAD.WIDE.U32 R16, R4, 0x10, RZ ;  /* 0x0000001004107825 */ /* 0x000fc600078e00ff */
[----:B------:R-:W-:-:S04]  /*0ce0*/  LOP3.LUT R7, R6, 0x3, RZ, 0xc0, !PT ;  /* 0x0000000306077812 */ /* 0x000fc800078ec0ff */
[C---:B------:R-:W-:Y:S01]  /*0cf0*/  IADD3 R20, PT, PT, -R7.reuse, RZ, RZ ;  /* 0x000000ff07147210 */ /* 0x040fe20007ffe1ff */
[----:B------:R-:W-:-:S07]  /*0d00*/  IMAD R4, R7, R2, R4 ;  /* 0x0000000207047224 */ /* 0x000fce00078e0204 */
.L_x_16:
[C---:B------:R-:W-:Y:S02]  /*0d10*/  IADD3 R22, P1, PT, R16.reuse, R24, RZ ;  /* 0x0000001810167210 */ /* 0x040fe40007f3e0ff */
[----:B------:R-:W-:-:S03]  /*0d20*/  IADD3 R12, P2, PT, R16, UR4, RZ ;  /* 0x00000004100c7c10 */ /* 0x000fc6000ff5e0ff */
[C---:B------:R-:W-:Y:S01]  /*0d30*/  IMAD.X R23, R17.reuse, 0x1, R25, P1 ;  /* 0x0000000111177824 */ /* 0x040fe200008e0619 */
[----:B------:R-:W-:-:S04]  /*0d40*/  IADD3.X R13, PT, PT, R17, UR5, RZ, P2, !PT ;  /* 0x00000005110d7c10 */ /* 0x000fc800097fe4ff */
[----:B0-----:R-:W2:Y:S04]  /*0d50*/  LDG.E.128 R8, desc[UR6][R22.64] ;  /* 0x0000000616087981 */ /* 0x001ea8000c1e1d00 */
[----:B------:R-:W2:Y:S01]  /*0d60*/  LDG.E.128 R12, desc[UR6][R12.64] ;  /* 0x000000060c0c7981 */ /* 0x000ea2000c1e1d00 */
[----:B------:R-:W-:Y:S02]  /*0d70*/  IADD3 R6, P1, PT, R16, R18, RZ ;  /* 0x0000001210067210 */ /* 0x000fe40007f3e0ff */
[----:B------:R-:W-:Y:S02]  /*0d80*/  IADD3 R20, PT, PT, R20, 0x1, RZ ;  /* 0x0000000114147810 */ /* 0x000fe40007ffe0ff */
[----:B------:R-:W-:Y:S01]  /*0d90*/  IADD3.X R7, PT, PT, R17, R19, RZ, P1, !PT ;  /* 0x0000001311077210 */ /* 0x000fe20000ffe4ff */
[----:B------:R-:W-:Y:S01]  /*0da0*/  IMAD.WIDE.U32 R16, R2, 0x10, R16 ;  /* 0x0000001002107825 */ /* 0x000fe200078e0010 */
[----:B------:R-:W-:-:S03]  /*0db0*/  ISETP.NE.AND P1, PT, R20, RZ, PT ;  /* 0x000000ff1400720c */ /* 0x000fc60003f25270 */
[----:B--2---:R-:W-:Y:S01]  /*0dc0*/  FMUL R10, R10, R14 ;  /* 0x0000000e0a0a7220 */ /* 0x004fe20000400000 */
[----:B------:R-:W-:Y:S01]  /*0dd0*/  FMUL R8, R8, R12 ;  /* 0x0000000c08087220 */ /* 0x000fe20000400000 */
[----:B------:R-:W-:Y:S01]  /*0de0*/  FMUL R26, R9, R13 ;  /* 0x0000000d091a7220 */ /* 0x000fe20000400000 */
[----:B------:R-:W-:Y:S01]  /*0df0*/  FMUL R14, R11, R15 ;  /* 0x0000000f0b0e7220 */ /* 0x000fe20000400000 */
[C---:B------:R-:W-:Y:S01]  /*0e00*/  FMUL R10, R3.reuse, R10 ;  /* 0x0000000a030a7220 */ /* 0x040fe20000400000 */
[C---:B------:R-:W-:Y:S01]  /*0e10*/  FMUL R8, R3.reuse, R8 ;  /* 0x0000000803087220 */ /* 0x040fe20000400000 */
[C---:B------:R-:W-:Y:S01]  /*0e20*/  FMUL R9, R3.reuse, R26 ;  /* 0x0000001a03097220 */ /* 0x040fe20000400000 */
[----:B------:R-:W-:-:S05]  /*0e30*/  FMUL R11, R3, R14 ;  /* 0x0000000e030b7220 */ /* 0x000fca0000400000 */
[----:B------:R0:W-:Y:S01]  /*0e40*/  STG.E.128 desc[UR6][R6.64], R8 ;  /* 0x0000000806007986 */ /* 0x0001e2000c101d06 */
[----:B------:R-:W-:Y:S05]  /*0e50*/  @P1 BRA `(.L_x_16) ;  /* 0xfffffffc00ac1947 */ /* 0x000fea000383ffff */
.L_x_15:
[----:B------:R-:W-:Y:S05]  /*0e60*/  BSYNC.RECONVERGENT B1 ;  /* 0x0000000000017941 */ /* 0x000fea0003800200 */
.L_x_14:
[----:B------:R-:W-:Y:S05]  /*0e70*/  @!P0 BRA `(.L_x_13) ;  /* 0x00000004000c8947 */ /* 0x000fea0003800000 */
[----:B------:R-:W1:Y:S01]  /*0e80*/  LDC.64 R20, c[0x0][0x388] ;  /* 0x0000e200ff147b82 */ /* 0x000e620000000a00 */
[--C-:B------:R-:W-:Y:S01]  /*0e90*/  IMAD R16, R2, 0x2, R4.reuse ;  /* 0x0000000202107824 */ /* 0x100fe200078e0204 */
[----:B0-----:R-:W-:Y:S01]  /*0ea0*/  IADD3 R6, PT, PT, R4, R2, RZ ;  /* 0x0000000204067210 */ /* 0x001fe20007ffe0ff */
[----:B------:R-:W-:-:S07]  /*0eb0*/  IMAD R7, R2, 0x3, R4 ;  /* 0x0000000302077824 */ /* 0x000fce00078e0204 */
.L_x_17:
[----:B-1----:R-:W-:-:S04]  /*0ec0*/  IMAD.WIDE.U32 R12, R4, 0x10, R20 ;  /* 0x00000010040c7825 */ /* 0x002fc800078e0014 */
[C---:B------:R-:W-:Y:S02]  /*0ed0*/  IMAD.WIDE.U32 R26, R4.reuse, 0x10, R24 ;  /* 0x00000010041a7825 */ /* 0x040fe400078e0018 */
[----:B------:R-:W2:Y:S04]  /*0ee0*/  LDG.E.128 R12, desc[UR6][R12.64] ;  /* 0x000000060c0c7981 */ /* 0x000ea8000c1e1d00 */
[----:B------:R-:W2:Y:S01]  /*0ef0*/  LDG.E.128 R8, desc[UR6][R26.64] ;  /* 0x000000061a087981 */ /* 0x000ea2000c1e1d00 */
[----:B------:R-:W-:-:S04]  /*0f00*/  IMAD.WIDE.U32 R22, R4, 0x10, R18 ;  /* 0x0000001004167825 */ /* 0x000fc800078e0012 */
[----:B--2---:R-:W-:Y:S01]  /*0f10*/  FMUL R10, R10, R14 ;  /* 0x0000000e0a0a7220 */ /* 0x004fe20000400000 */
[----:B------:R-:W-:Y:S01]  /*0f20*/  FMUL R8, R8, R12 ;  /* 0x0000000c08087220 */ /* 0x000fe20000400000 */
[----:B------:R-:W-:Y:S01]  /*0f30*/  FMUL R28, R9, R13 ;  /* 0x0000000d091c7220 */ /* 0x000fe20000400000 */
[----:B------:R-:W-:Y:S01]  /*0f40*/  FMUL R14, R11, R15 ;  /* 0x0000000f0b0e7220 */ /* 0x000fe20000400000 */
[C---:B------:R-:W-:Y:S01]  /*0f50*/  FMUL R10, R3.reuse, R10 ;  /* 0x0000000a030a7220 */ /* 0x040fe20000400000 */
[C---:B------:R-:W-:Y:S01]  /*0f60*/  FMUL R8, R3.reuse, R8 ;  /* 0x0000000803087220 */ /* 0x040fe20000400000 */
[C---:B------:R-:W-:Y:S01]  /*0f70*/  FMUL R9, R3.reuse, R28 ;  /* 0x0000001c03097220 */ /* 0x040fe20000400000 */
[----:B------:R-:W-:Y:S01]  /*0f80*/  FMUL R11, R3, R14 ;  /* 0x0000000e030b7220 */ /* 0x000fe20000400000 */
[----:B------:R-:W-:-:S04]  /*0f90*/  IMAD.WIDE.U32 R14, R6, 0x10, R24 ;  /* 0x00000010060e7825 */ /* 0x000fc800078e0018 */
[C---:B------:R-:W-:Y:S01]  /*0fa0*/  IMAD.WIDE.U32 R12, R6.reuse, 0x10, R20 ;  /* 0x00000010060c7825 */ /* 0x040fe200078e0014 */
[----:B------:R0:W-:Y:S04]  /*0fb0*/  STG.E.128 desc[UR6][R22.64], R8 ;  /* 0x0000000816007986 */ /* 0x0001e8000c101d06 */
[----:B0-----:R-:W2:Y:S04]  /*0fc0*/  LDG.E.128 R8, desc[UR6][R14.64] ;  /* 0x000000060e087981 */ /* 0x001ea8000c1e1d00 */
        /* <DEDUP_REMOVED lines=29> */
[----:B------:R-:W-:Y:S01]  /*11a0*/  IMAD.WIDE.U32 R26, R7, 0x10, R18 ;  /* 0x00000010071a7825 */ /* 0x000fe200078e0012 */
[----:B------:R-:W-:-:S02]  /*11b0*/  LEA R16, R2, R16, 0x2 ;  /* 0x0000001002107211 */ /* 0x000fc400078e10ff */
[C---:B------:R-:W-:Y:S01]  /*11c0*/  LEA R6, R2.reuse, R6, 0x2 ;  /* 0x0000000602067211 */ /* 0x040fe200078e10ff */
[----:B------:R-:W-:Y:S02]  /*11d0*/  IMAD R7, R2, 0x4, R7 ;  /* 0x0000000402077824 */ /* 0x000fe400078e0207 */
        /* <DEDUP_REMOVED lines=8> */
[----:B------:R-:W-:-:S04]  /*1260*/  IADD3 R13, PT, PT, R2, R4, R2 ;  /* 0x00000004020d7210 */ /* 0x000fc80007ffe002 */
[----:B------:R2:W-:Y:S01]  /*1270*/  STG.E.128 desc[UR6][R26.64], R8 ;  /* 0x000000081a007986 */ /* 0x0005e2000c101d06 */
[----:B------:R-:W-:-:S04]  /*1280*/  IADD3 R4, PT, PT, R2, R13, R2 ;  /* 0x0000000d02047210 */ /* 0x000fc80007ffe002 */
[----:B------:R-:W-:-:S13]  /*1290*/  ISETP.GE.AND P0, PT, R4, R5, PT ;  /* 0x000000050400720c */ /* 0x000fda0003f06270 */
[----:B--2---:R-:W-:Y:S05]  /*12a0*/  @!P0 BRA `(.L_x_17) ;  /* 0xfffffffc00048947 */ /* 0x004fea000383ffff */
.L_x_13:
[----:B------:R-:W-:Y:S05]  /*12b0*/  BSYNC.RECONVERGENT B0 ;  /* 0x0000000000007941 */ /* 0x000fea0003800200 */
.L_x_12:
[----:B------:R-:W1:Y:S01]  /*12c0*/  LDCU UR8, c[0x0][0x39c] ;  /* 0x00007380ff0877ac */ /* 0x000e620008000800 */
[----:B0-----:R-:W0:Y:S01]  /*12d0*/  LDC.64 R10, c[0x0][0x388] ;  /* 0x0000e200ff0a7b82 */ /* 0x001e220000000a00 */
[----:B-1----:R-:W-:-:S13]  /*12e0*/  ISETP.GE.AND P0, PT, R0, UR8, PT ;  /* 0x0000000800007c0c */ /* 0x002fda000bf06270 */
[----:B------:R-:W-:Y:S05]  /*12f0*/  @P0 EXIT ;  /* 0x000000000000094d */ /* 0x000fea0003800000 */
.L_x_18:
[----:B------:R-:W-:-:S04]  /*1300*/  IMAD.WIDE R4, R0, 0x4, R24 ;  /* 0x0000000400047825 */ /* 0x000fc800078e0218 */
[C---:B0-----:R-:W-:Y:S02]  /*1310*/  IMAD.WIDE R6, R0.reuse, 0x4, R10 ;  /* 0x0000000400067825 */ /* 0x041fe400078e020a */
[----:B------:R-:W2:Y:S04]  /*1320*/  LDG.E R4, desc[UR6][R4.64] ;  /* 0x0000000604047981 */ /* 0x000ea8000c1e1900 */
[----:B------:R-:W2:Y:S01]  /*1330*/  LDG.E R7, desc[UR6][R6.64] ;  /* 0x0000000606077981 */ /* 0x000ea2000c1e1900 */
[----:B-1----:R-:W-:Y:S01]  /*1340*/  IMAD.WIDE R8, R0, 0x4, R18 ;  /* 0x0000000400087825 */ /* 0x002fe200078e0212 */
[----:B------:R-:W-:-:S04]  /*1350*/  IADD3 R0, PT, PT, R2, R0, RZ ;  /* 0x0000000002007210 */ /* 0x000fc80007ffe0ff */
[----:B------:R-:W-:Y:S01]  /*1360*/  ISETP.GE.AND P0, PT, R0, UR8, PT ;  /* 0x0000000800007c0c */ /* 0x000fe2000bf06270 */
[----:B--2---:R-:W-:-:S04]  /*1370*/  FMUL R12, R4, R7 ;  /* 0x00000007040c7220 */ /* 0x004fc80000400000 */
[----:B------:R-:W-:-:S05]  /*1380*/  FMUL R13, R3, R12 ;  /* 0x0000000c030d7220 */ /* 0x000fca0000400000 */
[----:B------:R1:W-:Y:S03]  /*1390*/  STG.E desc[UR6][R8.64], R13 ;  /* 0x0000000d08007986 */ /* 0x0003e6000c101906 */
[----:B------:R-:W-:Y:S05]  /*13a0*/  @!P0 BRA `(.L_x_18) ;  /* 0xfffffffc00d48947 */ /* 0x000fea000383ffff */
[----:B------:R-:W-:Y:S05]  /*13b0*/  EXIT ;  /* 0x000000000000794d */ /* 0x000fea0003800000 */
        .weak           $__internal_0_$__cuda_sm3x_div_rn_noftz_f32_slowpath
        .type           $__internal_0_$__cuda_sm3x_div_rn_noftz_f32_slowpath,@function
        .size           $__internal_0_$__cuda_sm3x_div_rn_noftz_f32_slowpath,(.L_x_44 - $__internal_0_$__cuda_sm3x_div_rn_noftz_f32_slowpath)
$__internal_0_$__cuda_sm3x_div_rn_noftz_f32_slowpath:
[--C-:B------:R-:W-:Y:S01]  /*13c0*/  SHF.R.U32.HI R9, RZ, 0x17, R6.reuse ;  /* 0x00000017ff097819 */ /* 0x100fe20000011606 */
[----:B------:R-:W-:Y:S01]  /*13d0*/  IMAD.MOV.U32 R12, RZ, RZ, R6 ;  /* 0x000000ffff0c7224 */ /* 0x000fe200078e0006 */
[----:B------:R-:W-:Y:S02]  /*13e0*/  SHF.R.U32.HI R7, RZ, 0x17, R3 ;  /* 0x00000017ff077819 */ /* 0x000fe40000011603 */
[----:B------:R-:W-:Y:S02]  /*13f0*/  LOP3.LUT R9, R9, 0xff, RZ, 0xc0, !PT ;  /* 0x000000ff09097812 */ /* 0x000fe400078ec0ff */
[----:B------:R-:W-:Y:S02]  /*1400*/  LOP3.LUT R10, R7, 0xff, RZ, 0xc0, !PT ;  /* 0x000000ff070a7812 */ /* 0x000fe400078ec0ff */
[----:B------:R-:W-:Y:S01]  /*1410*/  MOV R11, R3 ;  /* 0x00000003000b7202 */ /* 0x000fe20000000f00 */
[----:B------:R-:W-:Y:S01]  /*1420*/  VIADD R14, R9, 0xffffffff ;  /* 0xffffffff090e7836 */ /* 0x000fe20000000000 */
[----:B------:R-:W-:-:S04]  /*1430*/  IADD3 R13, PT, PT, R10, -0x1, RZ ;  /* 0xffffffff0a0d7810 */ /* 0x000fc80007ffe0ff */
[----:B------:R-:W-:-:S04]  /*1440*/  ISETP.GT.U32.AND P0, PT, R14, 0xfd, PT ;  /* 0x000000fd0e00780c */ /* 0x000fc80003f04070 */
[----:B------:R-:W-:-:S13]  /*1450*/  ISETP.GT.U32.OR P0, PT, R13, 0xfd, P0 ;  /* 0x000000fd0d00780c */ /* 0x000fda0000704470 */
[----:B------:R-:W-:Y:S01]  /*1460*/  @!P0 MOV R7, RZ ;  /* 0x000000ff00078202 */ /* 0x000fe20000000f00 */
[----:B------:R-:W-:Y:S06]  /*1470*/  @!P0 BRA `(.L_x_19) ;  /* 0x00000000005c8947 */ /* 0x000fec0003800000 */
[----:B------:R-:W-:Y:S02]  /*1480*/  FSETP.GTU.FTZ.AND P0, PT, |R3|, +INF , PT ;  /* 0x7f8000000300780b */ /* 0x000fe40003f1c200 */
[----:B------:R-:W-:-:S04]  /*1490*/  FSETP.GTU.FTZ.AND P1, PT, |R6|, +INF , PT ;  /* 0x7f8000000600780b */ /* 0x000fc80003f3c200 */
[----:B------:R-:W-:-:S13]  /*14a0*/  PLOP3.LUT P0, PT, P0, P1, PT, 0xf8, 0x8f ;  /* 0x00000000008f781c */ /* 0x000fda0000703f70 */
[----:B------:R-:W-:Y:S05]  /*14b0*/  @P0 BRA `(.L_x_20) ;  /* 0x0000000400440947 */ /* 0x000fea0003800000 */
[----:B------:R-:W-:-:S13]  /*14c0*/  LOP3.LUT P0, RZ, R12, 0x7fffffff, R11, 0xc8, !PT ;  /* 0x7fffffff0cff7812 */ /* 0x000fda000780c80b */
[----:B------:R-:W-:Y:S05]  /*14d0*/  @!P0 BRA `(.L_x_21) ;  /* 0x0000000400348947 */ /* 0x000fea0003800000 */
[C---:B------:R-:W-:Y:S02]  /*14e0*/  FSETP.NEU.FTZ.AND P3, PT, |R3|.reuse, +INF , PT ;  /* 0x7f8000000300780b */ /* 0x040fe40003f7d200 */
[----:B------:R-:W-:Y:S02]  /*14f0*/  FSETP.NEU.FTZ.AND P1, PT, |R6|, +INF , PT ;  /* 0x7f8000000600780b */ /* 0x000fe40003f3d200 */
[----:B------:R-:W-:-:S11]  /*1500*/  FSETP.NEU.FTZ.AND P0, PT, |R3|, +INF , PT ;  /* 0x7f8000000300780b */ /* 0x000fd60003f1d200 */
[----:B------:R-:W-:Y:S05]  /*1510*/  @!P1 BRA !P3, `(.L_x_21) ;  /* 0x0000000400249947 */ /* 0x000fea0005800000 */
[----:B------:R-:W-:-:S04]  /*1520*/  LOP3.LUT P3, RZ, R11, 0x7fffffff, RZ, 0xc0, !PT ;  /* 0x7fffffff0bff7812 */ /* 0x000fc8000786c0ff */
[----:B------:R-:W-:-:S13]  /*1530*/  PLOP3.LUT P1, PT, P1, P3, PT, 0x2f, 0xf2 ;  /* 0x0000000000f2781c */ /* 0x000fda0000f26577 */
[----:B------:R-:W-:Y:S05]  /*1540*/  @P1 BRA `(.L_x_22) ;  /* 0x0000000400101947 */ /* 0x000fea0003800000 */
[----:B------:R-:W-:-:S04]  /*1550*/  LOP3.LUT P1, RZ, R12, 0x7fffffff, RZ, 0xc0, !PT ;  /* 0x7fffffff0cff7812 */ /* 0x000fc8000782c0ff */
[----:B------:R-:W-:-:S13]  /*1560*/  PLOP3.LUT P0, PT, P0, P1, PT, 0x2f, 0xf2 ;  /* 0x0000000000f2781c */ /* 0x000fda0000702577 */
[----:B------:R-:W-:Y:S05]  /*1570*/  @P0 BRA `(.L_x_23) ;  /* 0x0000000000f80947 */ /* 0x000fea0003800000 */
[----:B------:R-:W-:Y:S02]  /*1580*/  ISETP.GE.AND P0, PT, R13, RZ, PT ;  /* 0x000000ff0d00720c */ /* 0x000fe40003f06270 */
[----:B------:R-:W-:-:S11]  /*1590*/  ISETP.GE.AND P1, PT, R14, RZ, PT ;  /* 0x000000ff0e00720c */ /* 0x000fd60003f26270 */
[----:B------:R-:W-:Y:S01]  /*15a0*/  @P0 MOV R7, RZ ;  /* 0x000000ff00070202 */ /* 0x000fe20000000f00 */
[----:B------:R-:W-:Y:S02]  /*15b0*/  @!P0 IMAD.MOV.U32 R7, RZ, RZ, -0x40 ;  /* 0xffffffc0ff078424 */ /* 0x000fe400078e00ff */
[----:B------:R-:W-:Y:S01]  /*15c0*/  @!P0 FFMA R11, R3, 1.84467440737095516160e+19, RZ ;  /* 0x5f800000030b8823 */ /* 0x000fe200000000ff */
[----:B------:R-:W-:Y:S02]  /*15d0*/  @!P1 FFMA R12, R6, 1.84467440737095516160e+19, RZ ;  /* 0x5f800000060c9823 */ /* 0x000fe400000000ff */
[----:B------:R-:W-:-:S07]  /*15e0*/  @!P1 IADD3 R7, PT, PT, R7, 0x40, RZ ;  /* 0x0000004007079810 */ /* 0x000fce0007ffe0ff */
.L_x_19:
[----:B------:R-:W-:Y:S01]  /*15f0*/  LEA R3, R9, 0xc0800000, 0x17 ;  /* 0xc080000009037811 */ /* 0x000fe200078eb8ff */
[----:B------:R-:W-:-:S03]  /*1600*/  VIADD R10, R10, 0xffffff81 ;  /* 0xffffff810a0a7836 */ /* 0x000fc60000000000 */
[----:B------:R-:W-:Y:S01]  /*1610*/  IADD3 R12, PT, PT, -R3, R12, RZ ;  /* 0x0000000c030c7210 */ /* 0x000fe20007ffe1ff */
[C---:B------:R-:W-:Y:S01]  /*1620*/  IMAD R3, R10.reuse, -0x800000, R11 ;  /* 0xff8000000a037824 */ /* 0x040fe200078e020b */
[----:B------:R-:W-:Y:S02]  /*1630*/  IADD3 R10, PT, PT, R10, 0x7f, -R9 ;  /* 0x0000007f0a0a7810 */ /* 0x000fe40007ffe809 */
[----:B------:R-:W0:Y:S01]  /*1640*/  MUFU.RCP R6, R12 ;  /* 0x0000000c00067308 */ /* 0x000e220000001000 */
[----:B------:R-:W-:Y:S01]  /*1650*/  FADD.FTZ R14, -R12, -RZ ;  /* 0x800000ff0c0e7221 */ /* 0x000fe20000010100 */
[----:B------:R-:W-:-:S03]  /*1660*/  IADD3 R10, PT, PT, R10, R7, RZ ;  /* 0x000000070a0a7210 */ /* 0x000fc60007ffe0ff */
[----:B0-----:R-:W-:-:S04]  /*1670*/  FFMA R13, R6, R14, 1 ;  /* 0x3f800000060d7423 */ /* 0x001fc8000000000e */
[----:B------:R-:W-:-:S04]  /*1680*/  FFMA R13, R6, R13, R6 ;  /* 0x0000000d060d7223 */ /* 0x000fc80000000006 */
[----:B------:R-:W-:-:S04]  /*1690*/  FFMA R6, R3, R13, RZ ;  /* 0x0000000d03067223 */ /* 0x000fc800000000ff */
[----:B------:R-:W-:-:S04]  /*16a0*/  FFMA R11, R14, R6, R3 ;  /* 0x000000060e0b7223 */ /* 0x000fc80000000003 */
[----:B------:R-:W-:-:S04]  /*16b0*/  FFMA R16, R13, R11, R6 ;  /* 0x0000000b0d107223 */ /* 0x000fc80000000006 */
[----:B------:R-:W-:-:S04]  /*16c0*/  FFMA R11, R14, R16, R3 ;  /* 0x000000100e0b7223 */ /* 0x000fc80000000003 */
[----:B------:R-:W-:-:S05]  /*16d0*/  FFMA R3, R13, R11, R16 ;  /* 0x0000000b0d037223 */ /* 0x000fca0000000010 */
[----:B------:R-:W-:-:S04]  /*16e0*/  SHF.R.U32.HI R6, RZ, 0x17, R3 ;  /* 0x00000017ff067819 */ /* 0x000fc80000011603 */
[----:B------:R-:W-:-:S04]  /*16f0*/  LOP3.LUT R6, R6, 0xff, RZ, 0xc0, !PT ;  /* 0x000000ff06067812 */ /* 0x000fc800078ec0ff */
[----:B------:R-:W-:-:S05]  /*1700*/  IADD3 R12, PT, PT, R6, R10, RZ ;  /* 0x0000000a060c7210 */ /* 0x000fca0007ffe0ff */
[----:B------:R-:W-:-:S05]  /*1710*/  VIADD R6, R12, 0xffffffff ;  /* 0xffffffff0c067836 */ /* 0x000fca0000000000 */
[----:B------:R-:W-:-:S13]  /*1720*/  ISETP.GE.U32.AND P0, PT, R6, 0xfe, PT ;  /* 0x000000fe0600780c */ /* 0x000fda0003f06070 */
[----:B------:R-:W-:Y:S05]  /*1730*/  @!P0 BRA `(.L_x_24) ;  /* 0x0000000000808947 */ /* 0x000fea0003800000 */
[----:B------:R-:W-:-:S13]  /*1740*/  ISETP.GT.AND P0, PT, R12, 0xfe, PT ;  /* 0x000000fe0c00780c */ /* 0x000fda0003f04270 */
[----:B------:R-:W-:Y:S05]  /*1750*/  @P0 BRA `(.L_x_25) ;  /* 0x00000000006c0947 */ /* 0x000fea0003800000 */
[----:B------:R-:W-:-:S13]  /*1760*/  ISETP.GE.AND P0, PT, R12, 0x1, PT ;  /* 0x000000010c00780c */ /* 0x000fda0003f06270 */
[----:B------:R-:W-:Y:S05]  /*1770*/  @P0 BRA `(.L_x_26) ;  /* 0x0000000000980947 */ /* 0x000fea0003800000 */
[----:B------:R-:W-:Y:S02]  /*1780*/  ISETP.GE.AND P0, PT, R12, -0x18, PT ;  /* 0xffffffe80c00780c */ /* 0x000fe40003f06270 */
[----:B------:R-:W-:-:S11]  /*1790*/  LOP3.LUT R3, R3, 0x80000000, RZ, 0xc0, !PT ;  /* 0x8000000003037812 */ /* 0x000fd600078ec0ff */
[----:B------:R-:W-:Y:S05]  /*17a0*/  @!P0 BRA `(.L_x_26) ;  /* 0x00000000008c8947 */ /* 0x000fea0003800000 */
[CCC-:B------:R-:W-:Y:S01]  /*17b0*/  FFMA.RZ R6, R13.reuse, R11.reuse, R16.reuse ;  /* 0x0000000b0d067223 */ /* 0x1c0fe2000000c010 */
[C---:B------:R-:W-:Y:S01]  /*17c0*/  IADD3 R10, PT, PT, R12.reuse, 0x20, RZ ;  /* 0x000000200c0a7810 */ /* 0x040fe20007ffe0ff */
[CCC-:B------:R-:W-:Y:S01]  /*17d0*/  FFMA.RM R7, R13.reuse, R11.reuse, R16.reuse ;  /* 0x0000000b0d077223 */ /* 0x1c0fe20000004010 */
[----:B------:R-:W-:Y:S02]  /*17e0*/  ISETP.NE.AND P3, PT, R12, RZ, PT ;  /* 0x000000ff0c00720c */ /* 0x000fe40003f65270 */
[----:B------:R-:W-:Y:S01]  /*17f0*/  LOP3.LUT R9, R6, 0x7fffff, RZ, 0xc0, !PT ;  /* 0x007fffff06097812 */ /* 0x000fe200078ec0ff */
[----:B------:R-:W-:Y:S01]  /*1800*/  FFMA.RP R6, R13, R11, R16 ;  /* 0x0000000b0d067223 */ /* 0x000fe20000008010 */
[C---:B------:R-:W-:Y:S02]  /*1810*/  ISETP.NE.AND P1, PT, R12.reuse, RZ, PT ;  /* 0x000000ff0c00720c */ /* 0x040fe40003f25270 */
[----:B------:R-:W-:Y:S02]  /*1820*/  LOP3.LUT R9, R9, 0x800000, RZ, 0xfc, !PT ;  /* 0x0080000009097812 */ /* 0x000fe400078efcff */
[----:B------:R-:W-:-:S02]  /*1830*/  IADD3 R11, PT, PT, -R12, RZ, RZ ;  /* 0x000000ff0c0b7210 */ /* 0x000fc40007ffe1ff */
[----:B------:R-:W-:Y:S02]  /*1840*/  SHF.L.U32 R10, R9, R10, RZ ;  /* 0x0000000a090a7219 */ /* 0x000fe400000006ff */
[----:B------:R-:W-:Y:S02]  /*1850*/  FSETP.NEU.FTZ.AND P0, PT, R6, R7, PT ;  /* 0x000000070600720b */ /* 0x000fe40003f1d000 */
[----:B------:R-:W-:Y:S02]  /*1860*/  SEL R6, R11, RZ, P3 ;  /* 0x000000ff0b067207 */ /* 0x000fe40001800000 */
[----:B------:R-:W-:Y:S02]  /*1870*/  ISETP.NE.AND P1, PT, R10, RZ, P1 ;  /* 0x000000ff0a00720c */ /* 0x000fe40000f25270 */
[----:B------:R-:W-:Y:S02]  /*1880*/  SHF.R.U32.HI R6, RZ, R6, R9 ;  /* 0x00000006ff067219 */ /* 0x000fe40000011609 */
[----:B------:R-:W-:-:S02]  /*1890*/  PLOP3.LUT P0, PT, P0, P1, PT, 0xf8, 0x8f ;  /* 0x00000000008f781c */ /* 0x000fc40000703f70 */
[----:B------:R-:W-:Y:S02]  /*18a0*/  SHF.R.U32.HI R10, RZ, 0x1, R6 ;  /* 0x00000001ff0a7819 */ /* 0x000fe40000011606 */
[----:B------:R-:W-:-:S04]  /*18b0*/  SEL R7, RZ, 0x1, !P0 ;  /* 0x00000001ff077807 */ /* 0x000fc80004000000 */
[----:B------:R-:W-:-:S04]  /*18c0*/  LOP3.LUT R7, R7, 0x1, R10, 0xf8, !PT ;  /* 0x0000000107077812 */ /* 0x000fc800078ef80a */
[----:B------:R-:W-:-:S05]  /*18d0*/  LOP3.LUT R7, R7, R6, RZ, 0xc0, !PT ;  /* 0x0000000607077212 */ /* 0x000fca00078ec0ff */
[----:B------:R-:W-:-:S05]  /*18e0*/  IMAD.IADD R10, R10, 0x1, R7 ;  /* 0x000000010a0a7824 */ /* 0x000fca00078e0207 */
[----:B------:R-:W-:Y:S01]  /*18f0*/  LOP3.LUT R3, R10, R3, RZ, 0xfc, !PT ;  /* 0x000000030a037212 */ /* 0x000fe200078efcff */
[----:B------:R-:W-:Y:S06]  /*1900*/  BRA `(.L_x_26) ;  /* 0x0000000000347947 */ /* 0x000fec0003800000 */
.L_x_25:
[----:B------:R-:W-:-:S04]  /*1910*/  LOP3.LUT R3, R3, 0x80000000, RZ, 0xc0, !PT ;  /* 0x8000000003037812 */ /* 0x000fc800078ec0ff */
[----:B------:R-:W-:Y:S01]  /*1920*/  LOP3.LUT R3, R3, 0x7f800000, RZ, 0xfc, !PT ;  /* 0x7f80000003037812 */ /* 0x000fe200078efcff */
[----:B------:R-:W-:Y:S06]  /*1930*/  BRA `(.L_x_26) ;  /* 0x0000000000287947 */ /* 0x000fec0003800000 */
.L_x_24:
[----:B------:R-:W-:Y:S01]  /*1940*/  LEA R3, R10, R3, 0x17 ;  /* 0x000000030a037211 */ /* 0x000fe200078eb8ff */
[----:B------:R-:W-:Y:S06]  /*1950*/  BRA `(.L_x_26) ;  /* 0x0000000000207947 */ /* 0x000fec0003800000 */
.L_x_23:
[----:B------:R-:W-:-:S04]  /*1960*/  LOP3.LUT R3, R12, 0x80000000, R11, 0x48, !PT ;  /* 0x800000000c037812 */ /* 0x000fc800078e480b */
[----:B------:R-:W-:Y:S01]  /*1970*/  LOP3.LUT R3, R3, 0x7f800000, RZ, 0xfc, !PT ;  /* 0x7f80000003037812 */ /* 0x000fe200078efcff */
[----:B------:R-:W-:Y:S06]  /*1980*/  BRA `(.L_x_26) ;  /* 0x0000000000147947 */ /* 0x000fec0003800000 */
.L_x_22:
[----:B------:R-:W-:Y:S01]  /*1990*/  LOP3.LUT R3, R12, 0x80000000, R11, 0x48, !PT ;  /* 0x800000000c037812 */ /* 0x000fe200078e480b */
[----:B------:R-:W-:Y:S06]  /*19a0*/  BRA `(.L_x_26) ;  /* 0x00000000000c7947 */ /* 0x000fec0003800000 */
.L_x_21:
[----:B------:R-:W0:Y:S01]  /*19b0*/  MUFU.RSQ R3, -QNAN ;  /* 0xffc0000000037908 */ /* 0x000e220000001400 */
[----:B------:R-:W-:Y:S05]  /*19c0*/  BRA `(.L_x_26) ;  /* 0x0000000000047947 */ /* 0x000fea0003800000 */
.L_x_20:
[----:B------:R-:W-:-:S07]  /*19d0*/  FADD.FTZ R3, R3, R6 ;  /* 0x0000000603037221 */ /* 0x000fce0000010000 */
.L_x_26:
[----:B------:R-:W-:-:S04]  /*19e0*/  HFMA2 R9, -RZ, RZ, 0, 0 ;  /* 0x00000000ff097431 */ /* 0x000fc800000001ff */
[----:B0-----:R-:W-:Y:S05]  /*19f0*/  RET.REL.NODEC R8 `(_Z33rms_norm_matrix_kernel_vectorizedPfS_S_iif) ;  /* 0xffffffe408807950 */ /* 0x001fea0003c3ffff */
.L_x_27:
[----:B------:R-:W-:-:S00]  /*1a00*/  BRA `(.L_x_27) ;  /* 0xfffffffc00fc7947 */ /* 0x000fc0000383ffff */
[----:B------:R-:W-:-:S00]  /*1a10*/  NOP ;  /* 0x0000000000007918 */ /* 0x000fc00000000000 */
        /* <DEDUP_REMOVED lines=14> */
.L_x_44:


//--------------------- .text._Z22rms_norm_matrix_kernelPfS_S_iif --------------------------
	.section	.text._Z22rms_norm_matrix_kernelPfS_S_iif,"ax",@progbits
	.align	128
        .global         _Z22rms_norm_matrix_kernelPfS_S_iif
        .type           _Z22rms_norm_matrix_kernelPfS_S_iif,@function
        .size           _Z22rms_norm_matrix_kernelPfS_S_iif,(.L_x_45 - _Z22rms_norm_matrix_kernelPfS_S_iif)
        .other          _Z22rms_norm_matrix_kernelPfS_S_iif,@"STO_CUDA_ENTRY STV_DEFAULT"
_Z22rms_norm_matrix_kernelPfS_S_iif:
.text._Z22rms_norm_matrix_kernelPfS_S_iif:
[----:B------:R-:W-:Y:S01]  /*0000*/  LDC R1, c[0x0][0x37c] ;  /* 0x0000df00ff017b82 */ /* 0x000fe20000000800 */
[----:B------:R-:W0:Y:S07]  /*0010*/  S2R R2, SR_TID.X ;  /* 0x0000000000027919 */ /* 0x000e2e0000002100 */
[----:B------:R-:W0:Y:S01]  /*0020*/  LDC R10, c[0x0][0x39c] ;  /* 0x0000e700ff0a7b82 */ /* 0x000e220000000800 */
[----:B------:R-:W1:Y:S01]  /*0030*/  LDCU.64 UR6, c[0x0][0x358] ;  /* 0x00006b00ff0677ac */ /* 0x000e620008000a00 */
[----:B------:R-:W-:Y:S01]  /*0040*/  BSSY.RECONVERGENT B0, `(.L_x_28) ;  /* 0x0000010000007945 */ /* 0x000fe20003800200 */
[----:B------:R-:W-:-:S05]  /*0050*/  IMAD.MOV.U32 R0, RZ, RZ, RZ ;  /* 0x000000ffff007224 */ /* 0x000fca00078e00ff */
[----:B------:R-:W2:Y:S01]  /*0060*/  S2UR UR8, SR_CTAID.X ;  /* 0x00000000000879c3 */ /* 0x000ea20000002500 */
[----:B0-----:R-:W-:-:S13]  /*0070*/  ISETP.GE.AND P0, PT, R2, R10, PT ;  /* 0x0000000a0200720c */ /* 0x001fda0003f06270 */
[----:B-12---:R-:W-:Y:S05]  /*0080*/  @P0 BRA `(.L_x_29) ;  /* 0x00000000002c0947 */ /* 0x006fea0003800000 */
[----:B------:R-:W0:Y:S01]  /*0090*/  LDC R8, c[0x0][0x360] ;  /* 0x0000d800ff087b82 */ /* 0x000e220000000800 */
[----:B------:R-:W-:Y:S02]  /*00a0*/  IMAD.MOV.U32 R0, RZ, RZ, RZ ;  /* 0x000000ffff007224 */ /* 0x000fe400078e00ff */
[----:B------:R-:W-:-:S05]  /*00b0*/  IMAD.MOV.U32 R3, RZ, RZ, R2 ;  /* 0x000000ffff037224 */ /* 0x000fca00078e0002 */
[----:B------:R-:W1:Y:S02]  /*00c0*/  LDC.64 R6, c[0x0][0x380] ;  /* 0x0000e000ff067b82 */ /* 0x000e640000000a00 */
.L_x_30:
[----:B------:R-:W-:-:S04]  /*00d0*/  IMAD R5, R10, UR8, R3 ;  /* 0x000000080a057c24 */ /* 0x000fc8000f8e0203 */
[----:B-1----:R-:W-:-:S06]  /*00e0*/  IMAD.WIDE R4, R5, 0x4, R6 ;  /* 0x0000000405047825 */ /* 0x002fcc00078e0206 */
[----:B------:R-:W2:Y:S01]  /*00f0*/  LDG.E R5, desc[UR6][R4.64] ;  /* 0x0000000604057981 */ /* 0x000ea2000c1e1900 */
[----:B0-----:R-:W-:-:S05]  /*0100*/  IMAD.IADD R3, R8, 0x1, R3 ;  /* 0x0000000108037824 */ /* 0x001fca00078e0203 */
[----:B------:R-:W-:Y:S01]  /*0110*/  ISETP.GE.AND P0, PT, R3, R10, PT ;  /* 0x0000000a0300720c */ /* 0x000fe20003f06270 */
[----:B--2---:R-:W-:-:S12]  /*0120*/  FFMA R0, R5, R5, R0 ;  /* 0x0000000505007223 */ /* 0x004fd80000000000 */
[----:B------:R-:W-:Y:S05]  /*0130*/  @!P0 BRA `(.L_x_30) ;  /* 0xfffffffc00e48947 */ /* 0x000fea000383ffff */
.L_x_29:
[----:B------:R-:W-:Y:S05]  /*0140*/  BSYNC.RECONVERGENT B0 ;  /* 0x0000000000007941 */ /* 0x000fea0003800200 */
.L_x_28:
[----:B------:R-:W0:Y:S01]  /*0150*/  S2UR UR5, SR_CgaCtaId ;  /* 0x00000000000579c3 */ /* 0x000e220000008800 */
[----:B------:R-:W-:Y:S01]  /*0160*/  UMOV UR4, 0x400 ;  /* 0x0000040000047882 */ /* 0x000fe20000000000 */
[----:B------:R-:W1:Y:S02]  /*0170*/  LDCU UR9, c[0x0][0x360] ;  /* 0x00006c00ff0977ac */ /* 0x000e640008000800 */
[----:B-1----:R-:W-:Y:S02]  /*0180*/  UISETP.GE.U32.AND UP0, UPT, UR9, 0x2, UPT ;  /* 0x000000020900788c */ /* 0x002fe4000bf06070 */
[----:B0-----:R-:W-:-:S06]  /*0190*/  ULEA UR4, UR5, UR4, 0x18 ;  /* 0x0000000405047291 */ /* 0x001fcc000f8ec0ff */
[----:B------:R-:W-:-:S05]  /*01a0*/  LEA R5, R2, UR4, 0x2 ;  /* 0x0000000402057c11 */ /* 0x000fca000f8e10ff */
[----:B------:R0:W-:Y:S01]  /*01b0*/  STS [R5], R0 ;  /* 0x0000000005007388 */ /* 0x0001e20000000800 */
[----:B------:R-:W-:Y:S06]  /*01c0*/  BAR.SYNC.DEFER_BLOCKING 0x0 ;  /* 0x0000000000007b1d */ /* 0x000fec0000010000 */
[----:B------:R-:W-:Y:S05]  /*01d0*/  BRA.U !UP0, `(.L_x_31) ;  /* 0x0000000108307547 */ /* 0x000fea000b800000 */
[----:B0-----:R-:W-:-:S07]  /*01e0*/  IMAD.U32 R0, RZ, RZ, UR9 ;  /* 0x00000009ff007e24 */ /* 0x001fce000f8e00ff */
.L_x_32:
[----:B------:R-:W-:-:S04]  /*01f0*/  SHF.R.U32.HI R6, RZ, 0x1, R0 ;  /* 0x00000001ff067819 */ /* 0x000fc80000011600 */
[----:B------:R-:W-:-:S13]  /*0200*/  ISETP.GE.U32.AND P0, PT, R2, R6, PT ;  /* 0x000000060200720c */ /* 0x000fda0003f06070 */
[----:B------:R-:W-:Y:S01]  /*0210*/  @!P0 IMAD R3, R6, 0x4, R5 ;  /* 0x0000000406038824 */ /* 0x000fe200078e0205 */
[----:B------:R-:W-:Y:S05]  /*0220*/  @!P0 LDS R4, [R5] ;  /* 0x0000000005048984 */ /* 0x000fea0000000800 */
[----:B------:R-:W0:Y:S02]  /*0230*/  @!P0 LDS R3, [R3] ;  /* 0x0000000003038984 */ /* 0x000e240000000800 */
[----:B0-----:R-:W-:-:S05]  /*0240*/  @!P0 FADD R4, R3, R4 ;  /* 0x0000000403048221 */ /* 0x001fca0000000000 */
[----:B------:R1:W-:Y:S01]  /*0250*/  @!P0 STS [R5], R4 ;  /* 0x0000000405008388 */ /* 0x0003e20000000800 */
[----:B------:R-:W-:Y:S01]  /*0260*/  BAR.SYNC.DEFER_BLOCKING 0x0 ;  /* 0x0000000000007b1d */ /* 0x000fe20000010000 */
[----:B------:R-:W-:Y:S01]  /*0270*/  ISETP.GT.U32.AND P0, PT, R0, 0x3, PT ;  /* 0x000000030000780c */ /* 0x000fe20003f04070 */
[----:B------:R-:W-:-:S12]  /*0280*/  IMAD.MOV.U32 R0, RZ, RZ, R6 ;  /* 0x000000ffff007224 */ /* 0x000fd800078e0006 */
[----:B-1----:R-:W-:Y:S05]  /*0290*/  @P0 BRA `(.L_x_32) ;  /* 0xfffffffc00d40947 */ /* 0x002fea000383ffff */
.L_x_31:
[----:B------:R-:W1:Y:S01]  /*02a0*/  S2UR UR5, SR_CgaCtaId ;  /* 0x00000000000579c3 */ /* 0x000e620000008800 */
[----:B------:R-:W-:Y:S02]  /*02b0*/  UMOV UR4, 0x400 ;  /* 0x0000040000047882 */ /* 0x000fe40000000000 */
[----:B-1----:R-:W-:Y:S01]  /*02c0*/  ULEA UR4, UR5, UR4, 0x18 ;  /* 0x0000000405047291 */ /* 0x002fe2000f8ec0ff */
[----:B------:R-:W1:Y:S08]  /*02d0*/  LDCU UR5, c[0x0][0x39c] ;  /* 0x00007380ff0577ac */ /* 0x000e700008000800 */
[----:B0-----:R-:W0:Y:S01]  /*02e0*/  LDS R0, [UR4] ;  /* 0x00000004ff007984 */ /* 0x001e220008000800 */
[----:B-1----:R-:W-:-:S02]  /*02f0*/  I2FP.F32.S32 R3, UR5 ;  /* 0x0000000500037c45 */ /* 0x002fc40008201400 */
[----:B------:R-:W-:Y:S02]  /*0300*/  ISETP.GE.AND P2, PT, R2, UR5, PT ;  /* 0x0000000502007c0c */ /* 0x000fe4000bf46270 */
[----:B------:R-:W1:Y:S02]  /*0310*/  MUFU.RCP R4, R3 ;  /* 0x0000000300047308 */ /* 0x000e640000001000 */
[----:B-1----:R-:W-:-:S04]  /*0320*/  FFMA R5, -R3, R4, 1 ;  /* 0x3f80000003057423 */ /* 0x002fc80000000104 */
[----:B------:R-:W-:Y:S02]  /*0330*/  FFMA R5, R4, R5, R4 ;  /* 0x0000000504057223 */ /* 0x000fe40000000004 */
[----:B0-----:R-:W0:Y:S02]  /*0340*/  FCHK P0, R0, R3 ;  /* 0x0000000300007302 */ /* 0x001e240000000000 */
[----:B------:R-:W-:-:S04]  /*0350*/  FFMA R4, R0, R5, RZ ;  /* 0x0000000500047223 */ /* 0x000fc800000000ff */
[----:B------:R-:W-:-:S04]  /*0360*/  FFMA R6, -R3, R4, R0 ;  /* 0x0000000403067223 */ /* 0x000fc80000000100 */
[----:B------:R-:W-:Y:S01]  /*0370*/  FFMA R4, R5, R6, R4 ;  /* 0x0000000605047223 */ /* 0x000fe20000000004 */
[----:B0-----:R-:W-:Y:S06]  /*0380*/  @!P0 BRA `(.L_x_33) ;  /* 0x00000000000c8947 */ /* 0x001fec0003800000 */
[----:B------:R-:W-:-:S07]  /*0390*/  MOV R4, 0x3b0 ;  /* 0x000003b000047802 */ /* 0x000fce0000000f00 */
[----:B------:R-:W-:Y:S05]  /*03a0*/  CALL.REL.NOINC `($__internal_1_$__cuda_sm3x_div_rn_noftz_f32_slowpath) ;  /* 0x0000000000647944 */ /* 0x000fea0003c00000 */
[----:B------:R-:W-:-:S07]  /*03b0*/  IMAD.MOV.U32 R4, RZ, RZ, R0 ;  /* 0x000000ffff047224 */ /* 0x000fce00078e0000 */
.L_x_33:
[----:B------:R-:W0:Y:S02]  /*03c0*/  LDCU UR4, c[0x0][0x3a0] ;  /* 0x00007400ff0477ac */ /* 0x000e240008000800 */
[----:B0-----:R-:W-:Y:S01]  /*03d0*/  FADD R0, R4, UR4 ;  /* 0x0000000404007e21 */ /* 0x001fe20008000000 */
[----:B------:R-:W-:Y:S06]  /*03e0*/  @P2 EXIT ;  /* 0x000000000000294d */ /* 0x000fec0003800000 */
[C---:B------:R-:W-:Y:S01]  /*03f0*/  FSETP.GEU.AND P0, PT, |R0|.reuse, 1.175494350822287508e-38, PT ;  /* 0x008000000000780b */ /* 0x040fe20003f0e200 */
[----:B------:R-:W0:Y:S08]  /*0400*/  LDC R19, c[0x0][0x39c] ;  /* 0x0000e700ff137b82 */ /* 0x000e300000000800 */
[----:B------:R-:W1:Y:S04]  /*0410*/  LDC.64 R4, c[0x0][0x390] ;  /* 0x0000e400ff047b82 */ /* 0x000e680000000a00 */
[----:B------:R-:W-:-:S04]  /*0420*/  @!P0 FMUL R0, R0, 16777216 ;  /* 0x4b80000000008820 */ /* 0x000fc80000400000 */
[----:B------:R-:W2:Y:S01]  /*0430*/  LDC.64 R6, c[0x0][0x380] ;  /* 0x0000e000ff067b82 */ /* 0x000ea20000000a00 */
[----:B------:R-:W3:Y:S07]  /*0440*/  MUFU.RSQ R3, R0 ;  /* 0x0000000000037308 */ /* 0x000eee0000001400 */
[----:B------:R-:W4:Y:S01]  /*0450*/  LDC.64 R8, c[0x0][0x388] ;  /* 0x0000e200ff087b82 */ /* 0x000f220000000a00 */
[----:B---3--:R-:W-:-:S07]  /*0460*/  @!P0 FMUL R3, R3, 4096 ;  /* 0x4580000003038820 */ /* 0x008fce0000400000 */
.L_x_34:
[----:B0--3--:R-:W-:Y:S02]  /*0470*/  IMAD R15, R19, UR8, R2 ;  /* 0x00000008130f7c24 */ /* 0x009fe4000f8e0202 */
[----:B----4-:R-:W-:-:S04]  /*0480*/  IMAD.WIDE R12, R2, 0x4, R8 ;  /* 0x00000004020c7825 */ /* 0x010fc800078e0208 */
[C---:B--2---:R-:W-:Y:S02]  /*0490*/  IMAD.WIDE R10, R15.reuse, 0x4, R6 ;  /* 0x000000040f0a7825 */ /* 0x044fe400078e0206 */
[----:B------:R-:W2:Y:S04]  /*04a0*/  LDG.E R13, desc[UR6][R12.64] ;  /* 0x000000060c0d7981 */ /* 0x000ea8000c1e1900 */
[----:B------:R-:W2:Y:S01]  /*04b0*/  LDG.E R10, desc[UR6][R10.64] ;  /* 0x000000060a0a7981 */ /* 0x000ea2000c1e1900 */
[----:B-1----:R-:W-:-:S04]  /*04c0*/  IMAD.WIDE R14, R15, 0x4, R4 ;  /* 0x000000040f0e7825 */ /* 0x002fc800078e0204 */
[----:B------:R-:W-:-:S05]  /*04d0*/  VIADD R2, R2, UR9 ;  /* 0x0000000902027c36 */ /* 0x000fca0008000000 */
[----:B------:R-:W-:Y:S01]  /*04e0*/  ISETP.GE.AND P0, PT, R2, R19, PT ;  /* 0x000000130200720c */ /* 0x000fe20003f06270 */
[----:B--2---:R-:W-:-:S04]  /*04f0*/  FMUL R0, R10, R13 ;  /* 0x0000000d0a007220 */ /* 0x004fc80000400000 */
[----:B------:R-:W-:-:S05]  /*0500*/  FMUL R17, R3, R0 ;  /* 0x0000000003117220 */ /* 0x000fca0000400000 */
[----:B------:R3:W-:Y:S03]  /*0510*/  STG.E desc[UR6][R14.64], R17 ;  /* 0x000000110e007986 */ /* 0x0007e6000c101906 */
[----:B------:R-:W-:Y:S05]  /*0520*/  @!P0 BRA `(.L_x_34) ;  /* 0xfffffffc00d08947 */ /* 0x000fea000383ffff */
[----:B------:R-:W-:Y:S05]  /*0530*/  EXIT ;  /* 0x000000000000794d */ /* 0x000fea0003800000 */
        .weak           $__internal_1_$__cuda_sm3x_div_rn_noftz_f32_slowpath
        .type           $__internal_1_$__cuda_sm3x_div_rn_noftz_f32_slowpath,@function
        .size           $__internal_1_$__cuda_sm3x_div_rn_noftz_f32_slowpath,(.L_x_45 - $__internal_1_$__cuda_sm3x_div_rn_noftz_f32_slowpath)
$__internal_1_$__cuda_sm3x_div_rn_noftz_f32_slowpath:
[--C-:B------:R-:W-:Y:S01]  /*0540*/  SHF.R.U32.HI R6, RZ, 0x17, R3.reuse ;  /* 0x00000017ff067819 */ /* 0x100fe20000011603 */
[--C-:B------:R-:W-:Y:S01]  /*0550*/  IMAD.MOV.U32 R7, RZ, RZ, R0.reuse ;  /* 0x000000ffff077224 */ /* 0x100fe200078e0000 */
[----:B------:R-:W-:Y:S01]  /*0560*/  SHF.R.U32.HI R5, RZ, 0x17, R0 ;  /* 0x00000017ff057819 */ /* 0x000fe20000011600 */
[----:B------:R-:W-:Y:S01]  /*0570*/  IMAD.MOV.U32 R8, RZ, RZ, R3 ;  /* 0x000000ffff087224 */ /* 0x000fe200078e0003 */
[----:B------:R-:W-:Y:S02]  /*0580*/  LOP3.LUT R6, R6, 0xff, RZ, 0xc0, !PT ;  /* 0x000000ff06067812 */ /* 0x000fe400078ec0ff */
[----:B------:R-:W-:-:S03]  /*0590*/  LOP3.LUT R5, R5, 0xff, RZ, 0xc0, !PT ;  /* 0x000000ff05057812 */ /* 0x000fc600078ec0ff */
[----:B------:R-:W-:Y:S02]  /*05a0*/  VIADD R11, R6, 0xffffffff ;  /* 0xffffffff060b7836 */ /* 0x000fe40000000000 */
[----:B------:R-:W-:-:S03]  /*05b0*/  VIADD R10, R5, 0xffffffff ;  /* 0xffffffff050a7836 */ /* 0x000fc60000000000 */
        /* <DEDUP_REMOVED lines=22> */
[----:B------:R-:W-:Y:S02]  /*0720*/  @P0 IMAD.MOV.U32 R9, RZ, RZ, RZ ;  /* 0x000000ffff090224 */ /* 0x000fe400078e00ff */
[----:B------:R-:W-:Y:S01]  /*0730*/  @!P0 FFMA R7, R0, 1.84467440737095516160e+19, RZ ;  /* 0x5f80000000078823 */ /* 0x000fe200000000ff */
[----:B------:R-:W-:Y:S02]  /*0740*/  @!P0 IMAD.MOV.U32 R9, RZ, RZ, -0x40 ;  /* 0xffffffc0ff098424 */ /* 0x000fe400078e00ff */
[----:B------:R-:W-:Y:S02]  /*0750*/  @!P1 FFMA R8, R3, 1.84467440737095516160e+19, RZ ;  /* 0x5f80000003089823 */ /* 0x000fe400000000ff */
[----:B------:R-:W-:-:S07]  /*0760*/  @!P1 VIADD R9, R9, 0x40 ;  /* 0x0000004009099836 */ /* 0x000fce0000000000 */
.L_x_35:
[----:B------:R-:W-:Y:S01]  /*0770*/  LEA R3, R6, 0xc0800000, 0x17 ;  /* 0xc080000006037811 */ /* 0x000fe200078eb8ff */
[----:B------:R-:W-:-:S04]  /*0780*/  VIADD R5, R5, 0xffffff81 ;  /* 0xffffff8105057836 */ /* 0x000fc80000000000 */
[----:B------:R-:W-:Y:S01]  /*0790*/  IMAD.IADD R3, R8, 0x1, -R3 ;  /* 0x0000000108037824 */ /* 0x000fe200078e0a03 */
[C---:B------:R-:W-:Y:S01]  /*07a0*/  IADD3 R6, PT, PT, R5.reuse, 0x7f, -R6 ;  /* 0x0000007f05067810 */ /* 0x040fe20007ffe806 */
[----:B------:R-:W-:Y:S02]  /*07b0*/  IMAD R0, R5, -0x800000, R7 ;  /* 0xff80000005007824 */ /* 0x000fe400078e0207 */
[----:B------:R-:W0:Y:S01]  /*07c0*/  MUFU.RCP R8, R3 ;  /* 0x0000000300087308 */ /* 0x000e220000001000 */
[----:B------:R-:W-:Y:S01]  /*07d0*/  FADD.FTZ R11, -R3, -RZ ;  /* 0x800000ff030b7221 */ /* 0x000fe20000010100 */
[----:B------:R-:W-:-:S03]  /*07e0*/  IMAD.IADD R6, R6, 0x1, R9 ;  /* 0x0000000106067824 */ /* 0x000fc600078e0209 */
        /* <DEDUP_REMOVED lines=8> */
[----:B------:R-:W-:-:S05]  /*0870*/  LOP3.LUT R3, R3, 0xff, RZ, 0xc0, !PT ;  /* 0x000000ff03037812 */ /* 0x000fca00078ec0ff */
[----:B------:R-:W-:-:S05]  /*0880*/  IMAD.IADD R9, R3, 0x1, R6 ;  /* 0x0000000103097824 */ /* 0x000fca00078e0206 */
[----:B------:R-:W-:-:S04]  /*0890*/  IADD3 R3, PT, PT, R9, -0x1, RZ ;  /* 0xffffffff09037810 */ /* 0x000fc80007ffe0ff */
        /* <DEDUP_REMOVED lines=10> */
[CCC-:B------:R-:W-:Y:S01]  /*0940*/  FFMA.RM R6, R10.reuse, R8.reuse, R7.reuse ;  /* 0x000000080a067223 */ /* 0x1c0fe20000004007 */
[C---:B------:R-:W-:Y:S02]  /*0950*/  ISETP.NE.AND P3, PT, R9.reuse, RZ, PT ;  /* 0x000000ff0900720c */ /* 0x040fe40003f65270 */
[----:B------:R-:W-:Y:S02]  /*0960*/  ISETP.NE.AND P1, PT, R9, RZ, PT ;  /* 0x000000ff0900720c */ /* 0x000fe40003f25270 */
[----:B------:R-:W-:Y:S01]  /*0970*/  LOP3.LUT R5, R3, 0x7fffff, RZ, 0xc0, !PT ;  /* 0x007fffff03057812 */ /* 0x000fe200078ec0ff */
[----:B------:R-:W-:Y:S01]  /*0980*/  FFMA.RP R3, R10, R8, R7 ;  /* 0x000000080a037223 */ /* 0x000fe20000008007 */
[----:B------:R-:W-:Y:S02]  /*0990*/  VIADD R8, R9, 0x20 ;  /* 0x0000002009087836 */ /* 0x000fe40000000000 */
[----:B------:R-:W-:Y:S01]  /*09a0*/  LOP3.LUT R5, R5, 0x800000, RZ, 0xfc, !PT ;  /* 0x0080000005057812 */ /* 0x000fe200078efcff */
[----:B------:R-:W-:Y:S01]  /*09b0*/  IMAD.MOV R7, RZ, RZ, -R9 ;  /* 0x000000ffff077224 */ /* 0x000fe200078e0a09 */
[----:B------:R-:W-:-:S02]  /*09c0*/  FSETP.NEU.FTZ.AND P0, PT, R3, R6, PT ;  /* 0x000000060300720b */ /* 0x000fc40003f1d000 */
[----:B------:R-:W-:Y:S02]  /*09d0*/  SHF.L.U32 R8, R5, R8, RZ ;  /* 0x0000000805087219 */ /* 0x000fe400000006ff */
[----:B------:R-:W-:Y:S02]  /*09e0*/  SEL R6, R7, RZ, P3 ;  /* 0x000000ff07067207 */ /* 0x000fe40001800000 */
[----:B------:R-:W-:Y:S02]  /*09f0*/  ISETP.NE.AND P1, PT, R8, RZ, P1 ;  /* 0x000000ff0800720c */ /* 0x000fe40000f25270 */
[----:B------:R-:W-:Y:S02]  /*0a00*/  SHF.R.U32.HI R6, RZ, R6, R5 ;  /* 0x00000006ff067219 */ /* 0x000fe40000011605 */
[----:B------:R-:W-:Y:S02]  /*0a10*/  PLOP3.LUT P0, PT, P0, P1, PT, 0xf8, 0x8f ;  /* 0x00000000008f781c */ /* 0x000fe40000703f70 */
[----:B------:R-:W-:-:S02]  /*0a20*/  SHF.R.U32.HI R8, RZ, 0x1, R6 ;  /* 0x00000001ff087819 */ /* 0x000fc40000011606 */
[----:B------:R-:W-:-:S04]  /*0a30*/  SEL R3, RZ, 0x1, !P0 ;  /* 0x00000001ff037807 */ /* 0x000fc80004000000 */
[----:B------:R-:W-:-:S04]  /*0a40*/  LOP3.LUT R3, R3, 0x1, R8, 0xf8, !PT ;  /* 0x0000000103037812 */ /* 0x000fc800078ef808 */
[----:B------:R-:W-:-:S05]  /*0a50*/  LOP3.LUT R3, R3, R6, RZ, 0xc0, !PT ;  /* 0x0000000603037212 */ /* 0x000fca00078ec0ff */
[----:B------:R-:W-:-:S05]  /*0a60*/  IMAD.IADD R3, R8, 0x1, R3 ;  /* 0x0000000108037824 */ /* 0x000fca00078e0203 */
[----:B------:R-:W-:Y:S01]  /*0a70*/  LOP3.LUT R0, R3, R0, RZ, 0xfc, !PT ;  /* 0x0000000003007212 */ /* 0x000fe200078efcff */
[----:B------:R-:W-:Y:S06]  /*0a80*/  BRA `(.L_x_42) ;  /* 0x0000000000347947 */ /* 0x000fec0003800000 */
.L_x_41:
[----:B------:R-:W-:-:S04]  /*0a90*/  LOP3.LUT R0, R0, 0x80000000, RZ, 0xc0, !PT ;  /* 0x8000000000007812 */ /* 0x000fc800078ec0ff */
[----:B------:R-:W-:Y:S01]  /*0aa0*/  LOP3.LUT R0, R0, 0x7f800000, RZ, 0xfc, !PT ;  /* 0x7f80000000007812 */ /* 0x000fe200078efcff */
[----:B------:R-:W-:Y:S06]  /*0ab0*/  BRA `(.L_x_42) ;  /* 0x0000000000287947 */ /* 0x000fec0003800000 */
.L_x_40:
[----:B------:R-:W-:Y:S01]  /*0ac0*/  IMAD R0, R6, 0x800000, R0 ;  /* 0x0080000006007824 */ /* 0x000fe200078e0200 */
[----:B------:R-:W-:Y:S06]  /*0ad0*/  BRA `(.L_x_42) ;  /* 0x0000000000207947 */ /* 0x000fec0003800000 */
.L_x_39:
[----:B------:R-:W-:-:S04]  /*0ae0*/  LOP3.LUT R0, R8, 0x80000000, R7, 0x48, !PT ;  /* 0x8000000008007812 */ /* 0x000fc800078e4807 */
[----:B------:R-:W-:Y:S01]  /*0af0*/  LOP3.LUT R0, R0, 0x7f800000, RZ, 0xfc, !PT ;  /* 0x7f80000000007812 */ /* 0x000fe200078efcff */
[----:B------:R-:W-:Y:S06]  /*0b00*/  BRA `(.L_x_42) ;  /* 0x0000000000147947 */ /* 0x000fec0003800000 */
.L_x_38:
[----:B------:R-:W-:Y:S01]  /*0b10*/  LOP3.LUT R0, R8, 0x80000000, R7, 0x48, !PT ;  /* 0x8000000008007812 */ /* 0x000fe200078e4807 */
[----:B------:R-:W-:Y:S06]  /*0b20*/  BRA `(.L_x_42) ;  /* 0x00000000000c7947 */ /* 0x000fec0003800000 */
.L_x_37:
[----:B------:R-:W0:Y:S01]  /*0b30*/  MUFU.RSQ R0, -QNAN ;  /* 0xffc0000000007908 */ /* 0x000e220000001400 */
[----:B------:R-:W-:Y:S05]  /*0b40*/  BRA `(.L_x_42) ;  /* 0x0000000000047947 */ /* 0x000fea0003800000 */
.L_x_36:
[----:B------:R-:W-:-:S07]  /*0b50*/  FADD.FTZ R0, R0, R3 ;  /* 0x0000000300007221 */ /* 0x000fce0000010000 */
.L_x_42:
[----:B------:R-:W-:-:S04]  /*0b60*/  IMAD.MOV.U32 R5, RZ, RZ, 0x0 ;  /* 0x00000000ff057424 */ /* 0x000fc800078e00ff */
[----:B0-----:R-:W-:Y:S05]  /*0b70*/  RET.REL.NODEC R4 `(_Z22rms_norm_matrix_kernelPfS_S_iif) ;  /* 0xfffffff404207950 */ /* 0x001fea0003c3ffff */
.L_x_43:
        /* <DEDUP_REMOVED lines=16> */
.L_x_45:


//--------------------- .nv.shared._Z33rms_norm_matrix_kernel_vectorizedPfS_S_iif --------------------------
	.section	.nv.shared._Z33rms_norm_matrix_kernel_vectorizedPfS_S_iif,"aw",@nobits
	.sectionflags	@""
	.align	4
.nv.shared._Z33rms_norm_matrix_kernel_vectorizedPfS_S_iif:
	.zero		2048


//--------------------- .nv.shared.reserved.0     --------------------------
	.section	.nv.shared.reserved.0,"aw",@nobits
	.weak		__nv_reservedSMEM_offset_0_alias
	.size		__nv_reservedSMEM_offset_0_alias, 0, 64
	.other		__nv_reservedSMEM_offset_0_alias,@"STO_CUDA_RESERVED_SHARED STV_DEFAULT"
__nv_reservedSMEM_offset_0_alias:
	.zero		0
	.zero		64


//--------------------- .nv.shared._Z22rms_norm_matrix_kernelPfS_S_iif --------------------------
	.section	.nv.shared._Z22rms_norm_matrix_kernelPfS_S_iif,"aw",@nobits
	.sectionflags	@""
	.align	4
.nv.shared._Z22rms_norm_matrix_kernelPfS_S_iif:
	.zero		2048


//--------------------- .nv.constant0._Z33rms_norm_matrix_kernel_vectorizedPfS_S_iif --------------------------
	.section	.nv.constant0._Z33rms_norm_matrix_kernel_vectorizedPfS_S_iif,"a",@progbits
	.sectionflags	@""
	.align	4
.nv.constant0._Z33rms_norm_matrix_kernel_vectorizedPfS_S_iif:
	.zero		932


//--------------------- .nv.constant0._Z22rms_norm_matrix_kernelPfS_S_iif --------------------------
	.section	.nv.constant0._Z22rms_norm_matrix_kernelPfS_S_iif,"a",@progbits
	.sectionflags	@""
	.align	4
.nv.constant0._Z22rms_norm_matrix_kernelPfS_S_iif:
	.zero		932


//--------------------- SYMBOLS --------------------------

	.type		.nv.reservedSmem.offset0,@object
	.size		.nv.reservedSmem.offset0,0x4
	.type		.nv.reservedSmem.cap,@object
	.size		.nv.reservedSmem.cap,0x4
